	.target	sm_90a

	.elftype	@"ET_EXEC"


//--------------------- .note.nv.tkinfo           --------------------------
	.section	.note.nv.tkinfo,"",@"SHT_NOTE"
	.sectionflags	@"SHF_NOTE_NV_TKINFO"
	.tkinfo
        /*0018*/ 	.word	0x00000002
        /*0030*/ 	.string	""
        /*0030*/ 	.string	"ptxas"
        /*0030*/ 	.string	"Cuda compilation tools, release 13.0, V13.0.88"
        /*0030*/ 	.string	"Build cuda_13.0.r13.0/compiler.36424714_0"
        /*0030*/ 	.string	"-v  -suppress-debug-info  -lineinfo  -arch sm_90a "



//--------------------- .note.nv.cuinfo           --------------------------
	.section	.note.nv.cuinfo,"",@"SHT_NOTE"
	.sectionflags	@"SHF_NOTE_NV_CUINFO"
        /*0018*/ 	.short	0x0002
        /*001a*/ 	.short	0x005a
        /*001c*/ 	.short	0x0082
	.zero		2


//--------------------- .nv.info                  --------------------------
	.section	.nv.info,"",@"SHT_CUDA_INFO"
	.align	4


	//----- nvinfo : EIATTR_REGCOUNT
	.align		4
        /*0000*/ 	.byte	0x04, 0x2f
        /*0002*/ 	.short	(.L_1 - .L_0)
	.align		4
.L_0:
        /*0004*/ 	.word	index@(gluon_wgmma)
        /*0008*/ 	.word	0x000000ff


	//----- nvinfo : EIATTR_FRAME_SIZE
	.align		4
.L_1:
        /*000c*/ 	.byte	0x04, 0x11
        /*000e*/ 	.short	(.L_3 - .L_2)
	.align		4
.L_2:
        /*0010*/ 	.word	index@(gluon_wgmma)
        /*0014*/ 	.word	0x00000270


	//----- nvinfo : EIATTR_MIN_STACK_SIZE
	.align		4
.L_3:
        /*0018*/ 	.byte	0x04, 0x12
        /*001a*/ 	.short	(.L_5 - .L_4)
	.align		4
.L_4:
        /*001c*/ 	.word	index@(gluon_wgmma)
        /*0020*/ 	.word	0x00000270
.L_5:


//--------------------- .nv.compat                --------------------------
	.section	.nv.compat,"",@"SHT_CUDA_COMPAT_INFO"
	.align	4
        /*0000*/ 	.byte	0x02, 0x09, 0x01, 0x00, 0x02, 0x02, 0x04, 0x00, 0x02, 0x05, 0x05, 0x00, 0x03, 0x07, 0x01, 0x01
        /*0010*/ 	.byte	0x02, 0x03, 0x03, 0x00, 0x02, 0x06, 0x01, 0x00, 0x04, 0x0b, 0x08, 0x00, 0x00, 0x00, 0x00, 0x00
        /*0020*/ 	.byte	0x00, 0x00, 0x00, 0x00


//--------------------- .nv.info.gluon_wgmma      --------------------------
	.section	.nv.info.gluon_wgmma,"",@"SHT_CUDA_INFO"
	.sectionflags	@""
	.align	4


	//----- nvinfo : EIATTR_CUDA_API_VERSION
	.align		4
        /*0000*/ 	.byte	0x04, 0x37
        /*0002*/ 	.short	(.L_7 - .L_6)
.L_6:
        /*0004*/ 	.word	0x00000082


	//----- nvinfo : EIATTR_KPARAM_INFO
	.align		4
.L_7:
        /*0008*/ 	.byte	0x04, 0x17
        /*000a*/ 	.short	(.L_9 - .L_8)
.L_8:
        /*000c*/ 	.word	0x00000000
        /*0010*/ 	.short	0x000a
        /*0012*/ 	.short	0x0048
        /*0014*/ 	.byte	0x00, 0xf4, 0x21, 0x00


	//----- nvinfo : EIATTR_KPARAM_INFO
	.align		4
.L_9:
        /*0018*/ 	.byte	0x04, 0x17
        /*001a*/ 	.short	(.L_11 - .L_10)
.L_10:
        /*001c*/ 	.word	0x00000000
        /*0020*/ 	.short	0x0009
        /*0022*/ 	.short	0x0040
        /*0024*/ 	.byte	0x00, 0xf4, 0x21, 0x00


	//----- nvinfo : EIATTR_KPARAM_INFO
	.align		4
.L_11:
        /*0028*/ 	.byte	0x04, 0x17
        /*002a*/ 	.short	(.L_13 - .L_12)
.L_12:
        /*002c*/ 	.word	0x00000000
        /*0030*/ 	.short	0x0008
        /*0032*/ 	.short	0x0038
        /*0034*/ 	.byte	0x00, 0xf0, 0x21, 0x00


	//----- nvinfo : EIATTR_KPARAM_INFO
	.align		4
.L_13:
        /*0038*/ 	.byte	0x04, 0x17
        /*003a*/ 	.short	(.L_15 - .L_14)
.L_14:
        /*003c*/ 	.word	0x00000000
        /*0040*/ 	.short	0x0007
        /*0042*/ 	.short	0x0030
        /*0044*/ 	.byte	0x00, 0xf0, 0x21, 0x00


	//----- nvinfo : EIATTR_KPARAM_INFO
	.align		4
.L_15:
        /*0048*/ 	.byte	0x04, 0x17
        /*004a*/ 	.short	(.L_17 - .L_16)
.L_16:
        /*004c*/ 	.word	0x00000000
        /*0050*/ 	.short	0x0006
        /*0052*/ 	.short	0x0028
        /*0054*/ 	.byte	0x00, 0xf0, 0x21, 0x00


	//----- nvinfo : EIATTR_KPARAM_INFO
	.align		4
.L_17:
        /*0058*/ 	.byte	0x04, 0x17
        /*005a*/ 	.short	(.L_19 - .L_18)
.L_18:
        /*005c*/ 	.word	0x00000000
        /*0060*/ 	.short	0x0005
        /*0062*/ 	.short	0x0020
        /*0064*/ 	.byte	0x00, 0xf0, 0x11, 0x00


	//----- nvinfo : EIATTR_KPARAM_INFO
	.align		4
.L_19:
        /*0068*/ 	.byte	0x04, 0x17
        /*006a*/ 	.short	(.L_21 - .L_20)
.L_20:
        /*006c*/ 	.word	0x00000000
        /*0070*/ 	.short	0x0004
        /*0072*/ 	.short	0x001c
        /*0074*/ 	.byte	0x00, 0xf0, 0x11, 0x00


	//----- nvinfo : EIATTR_KPARAM_INFO
	.align		4
.L_21:
        /*0078*/ 	.byte	0x04, 0x17
        /*007a*/ 	.short	(.L_23 - .L_22)
.L_22:
        /*007c*/ 	.word	0x00000000
        /*0080*/ 	.short	0x0003
        /*0082*/ 	.short	0x0018
        /*0084*/ 	.byte	0x00, 0xf0, 0x11, 0x00


	//----- nvinfo : EIATTR_KPARAM_INFO
	.align		4
.L_23:
        /*0088*/ 	.byte	0x04, 0x17
        /*008a*/ 	.short	(.L_25 - .L_24)
.L_24:
        /*008c*/ 	.word	0x00000000
        /*0090*/ 	.short	0x0002
        /*0092*/ 	.short	0x0010
        /*0094*/ 	.byte	0x00, 0xf4, 0x21, 0x00


	//----- nvinfo : EIATTR_KPARAM_INFO
	.align		4
.L_25:
        /*0098*/ 	.byte	0x04, 0x17
        /*009a*/ 	.short	(.L_27 - .L_26)
.L_26:
        /*009c*/ 	.word	0x00000000
        /*00a0*/ 	.short	0x0001
        /*00a2*/ 	.short	0x0008
        /*00a4*/ 	.byte	0x00, 0xf4, 0x21, 0x00


	//----- nvinfo : EIATTR_KPARAM_INFO
	.align		4
.L_27:
        /*00a8*/ 	.byte	0x04, 0x17
        /*00aa*/ 	.short	(.L_29 - .L_28)
.L_28:
        /*00ac*/ 	.word	0x00000000
        /*00b0*/ 	.short	0x0000
        /*00b2*/ 	.short	0x0000
        /*00b4*/ 	.byte	0x00, 0xf4, 0x21, 0x00


	//----- nvinfo : EIATTR_SPARSE_MMA_MASK
	.align		4
.L_29:
        /*00b8*/ 	.byte	0x03, 0x50
        /*00ba*/ 	.short	0x0000


	//----- nvinfo : EIATTR_MAXREG_COUNT
	.align		4
        /*00bc*/ 	.byte	0x03, 0x1b
        /*00be*/ 	.short	0x00ff


	//----- nvinfo : EIATTR_NUM_BARRIERS
	.align		4
        /*00c0*/ 	.byte	0x02, 0x4c
        /*00c2*/ 	.byte	0x01
	.zero		1


	//----- nvinfo : EIATTR_ANNOTATIONS
	.align		4
        /*00c4*/ 	.byte	0x04, 0x55
        /*00c6*/ 	.short	(.L_31 - .L_30)


	//   ....[0]....
.L_30:
        /*00c8*/ 	.word	0x00000001
        /*00cc*/ 	.byte	0xa0, 0x10, 0x00, 0x00, 0x01, 0x00, 0x00, 0x00, 0xe0, 0x10, 0x00, 0x00, 0x01, 0x00, 0x00, 0x00
        /* <DEDUP_REMOVED lines=272> */
        /*11dc*/ 	.byte	0x50, 0x43, 0x00, 0x00, 0x01, 0x00, 0x00, 0x00, 0x60, 0x43, 0x00, 0x00


	//----- nvinfo : EIATTR_MERCURY_ISA_VERSION
	.align		4
.L_31:
        /*11e8*/ 	.byte	0x03, 0x5f
        /*11ea*/ 	.short	0x0101


	//----- nvinfo : EIATTR_INT_WARP_WIDE_INSTR_OFFSETS
	.align		4
        /*11ec*/ 	.byte	0x04, 0x31
        /*11ee*/ 	.short	(.L_33 - .L_32)


	//   ....[0]....
.L_32:
        /*11f0*/ 	.word	0x00001d50


	//   ....[1]....
        /*11f4*/ 	.word	0x00001de0


	//   ....[2]....
        /*11f8*/ 	.word	0x00002c70


	//   ....[3]....
        /*11fc*/ 	.word	0x00002c80


	//   ....[4]....
        /*1200*/ 	.word	0x00002c90


	//   ....[5]....
        /*1204*/ 	.word	0x00002ca0


	//   ....[6]....
        /*1208*/ 	.word	0x00004590


	//   ....[7]....
        /*120c*/ 	.word	0x000045b0


	//----- nvinfo : EIATTR_COOP_GROUP_MASK_REGIDS
	.align		4
.L_33:
        /*1210*/ 	.byte	0x04, 0x29
        /*1212*/ 	.short	(.L_35 - .L_34)


	//   ....[0]....
.L_34:
        /*1214*/ 	.word	0xffffffff


	//   ....[1]....
        /*1218*/ 	.word	0xffffffff


	//   ....[2]....
        /*121c*/ 	.word	0xffffffff


	//----- nvinfo : EIATTR_COOP_GROUP_INSTR_OFFSETS
	.align		4
.L_35:
        /*1220*/ 	.byte	0x04, 0x28
        /*1222*/ 	.short	(.L_37 - .L_36)


	//   ....[0]....
.L_36:
        /*1224*/ 	.word	0x00000150


	//   ....[1]....
        /*1228*/ 	.word	0x000006f0


	//   ....[2]....
        /*122c*/ 	.word	0x00000cc0


	//----- nvinfo : EIATTR_MBARRIER_INSTR_OFFSETS
	.align		4
.L_37:
        /*1230*/ 	.byte	0x04, 0x39
        /*1232*/ 	.short	(.L_39 - .L_38)


	//   ....[0]....
.L_38:
        /*1234*/ 	.word	0x00001e80
        /*1238*/ 	.word	0x000000ff
        /*123c*/ 	.word	0x0000c000
        /*1240*/ 	.short	0x0100
        /*1242*/ 	.byte	0x08
	.zero		1


	//   ....[1]....
        /*1244*/ 	.word	0x00002db0
        /*1248*/ 	.word	0x000000ff
        /*124c*/ 	.word	0x0000c000
        /*1250*/ 	.short	0x010a
        /*1252*/ 	.byte	0x08
	.zero		1


	//   ....[2]....
        /*1254*/ 	.word	0x00003b00
        /*1258*/ 	.word	0x000000ff
        /*125c*/ 	.word	0x0000c000
        /*1260*/ 	.short	0x0108
        /*1262*/ 	.byte	0x08
	.zero		1


	//   ....[3]....
        /*1264*/ 	.word	0x00005540
        /*1268*/ 	.word	0x000000ff
        /*126c*/ 	.word	0x0000c000
        /*1270*/ 	.short	0x010a
        /*1272*/ 	.byte	0x08
	.zero		1


	//----- nvinfo : EIATTR_NUM_MBARRIERS
	.align		4
.L_39:
        /*1274*/ 	.byte	0x03, 0x38
        /*1276*/ 	.short	0x0001


	//----- nvinfo : EIATTR_EXIT_INSTR_OFFSETS
	.align		4
        /*1278*/ 	.byte	0x04, 0x1c
        /*127a*/ 	.short	(.L_41 - .L_40)


	//   ....[0]....
.L_40:
        /*127c*/ 	.word	0x00005530


	//----- nvinfo : EIATTR_REQNTID
	.align		4
.L_41:
        /*1280*/ 	.byte	0x04, 0x10
        /*1282*/ 	.short	(.L_43 - .L_42)
.L_42:
        /*1284*/ 	.word	0x00000080
        /*1288*/ 	.word	0x00000001
        /*128c*/ 	.word	0x00000001


	//----- nvinfo : EIATTR_CRS_STACK_SIZE
	.align		4
.L_43:
        /*1290*/ 	.byte	0x04, 0x1e
        /*1292*/ 	.short	(.L_45 - .L_44)
.L_44:
        /*1294*/ 	.word	0x00000000


	//----- nvinfo : EIATTR_CBANK_PARAM_SIZE
	.align		4
.L_45:
        /*1298*/ 	.byte	0x03, 0x19
        /*129a*/ 	.short	0x0050


	//----- nvinfo : EIATTR_PARAM_CBANK
	.align		4
        /*129c*/ 	.byte	0x04, 0x0a
        /*129e*/ 	.short	(.L_47 - .L_46)
	.align		4
.L_46:
        /*12a0*/ 	.word	index@(.nv.constant0.gluon_wgmma)
        /*12a4*/ 	.short	0x0210
        /*12a6*/ 	.short	0x0050


	//----- nvinfo : EIATTR_SW_WAR
	.align		4
.L_47:
        /*12a8*/ 	.byte	0x04, 0x36
        /*12aa*/ 	.short	(.L_49 - .L_48)
.L_48:
        /*12ac*/ 	.word	0x00000008
.L_49:


//--------------------- .nv.callgraph             --------------------------
	.section	.nv.callgraph,"",@"SHT_CUDA_CALLGRAPH"
	.align	4
	.sectionentsize	8
	.align		4
        /*0000*/ 	.word	0x00000000
	.align		4
        /*0004*/ 	.word	0xffffffff
	.align		4
        /*0008*/ 	.word	0x00000000
	.align		4
        /*000c*/ 	.word	0xfffffffe
	.align		4
        /*0010*/ 	.word	0x00000000
	.align		4
        /*0014*/ 	.word	0xfffffffd
	.align		4
        /*0018*/ 	.word	0x00000000
	.align		4
        /*001c*/ 	.word	0xfffffffc


//--------------------- .text.gluon_wgmma         --------------------------
	.section	.text.gluon_wgmma,"ax",@progbits
	.align	128
        .global         gluon_wgmma
        .type           gluon_wgmma,@function
        .size           gluon_wgmma,(.L_x_53 - gluon_wgmma)
        .other          gluon_wgmma,@"STO_CUDA_ENTRY STV_DEFAULT"
gluon_wgmma:
.text.gluon_wgmma:
[----:B------:R-:W1:Y:S01]  /*0000*/  LDC R1, c[0x0][0x28] ;  /* 0x00000a00ff017b82 */ /* 0x000e620000000800 */
[----:B------:R-:W2:Y:S07]  /*0010*/  S2R R7, SR_TID.X ;  /* 0x0000000000077919 */ /* 0x000eae0000002100 */
[----:B------:R-:W3:Y:S01]  /*0020*/  S2UR UR4, SR_CgaCtaId ;  /* 0x00000000000479c3 */ /* 0x000ee20000008800 */
[----:B------:R-:W-:Y:S01]  /*0030*/  UMOV UR8, 0x400 ;  /* 0x0000040000087882 */ /* 0x000fe20000000000 */
[----:B------:R-:W-:Y:S01]  /*0040*/  ULDC UR6, c[0x0][0xc] ;  /* 0x0000030000067ab9 */ /* 0x000fe20000000800 */
[----:B------:R-:W-:Y:S01]  /*0050*/  ULDC.64 UR48, c[0x0][0x250] ;  /* 0x0000940000307ab9 */ /* 0x000fe20000000a00 */
[----:B------:R-:W-:Y:S01]  /*0060*/  BSSY B0, `(.L_x_0) ;  /* 0x000001e000007945 */ /* 0x000fe20003800000 */
[----:B-1----:R-:W-:-:S03]  /*0070*/  VIADD R1, R1, 0xfffffd90 ;  /* 0xfffffd9001017836 */ /* 0x002fc60000000000 */
[----:B------:R-:W1:Y:S08]  /*0080*/  LDC R12, c[0x0][0x230] ;  /* 0x00008c00ff0c7b82 */ /* 0x000e700000000800 */
[----:B------:R-:W-:Y:S08]  /*0090*/  S2UR UR50, SR_CTAID.Y ;  /* 0x00000000003279c3 */ /* 0x000ff00000002600 */
[----:B------:R-:W4:Y:S01]  /*00a0*/  S2UR UR5, SR_CTAID.Z ;  /* 0x00000000000579c3 */ /* 0x000f220000002700 */
[----:B---3--:R-:W-:-:S03]  /*00b0*/  ULEA UR8, UR4, UR8, 0x18 ;  /* 0x0000000804087291 */ /* 0x008fc6000f8ec03f */
[----:B------:R-:W-:Y:S01]  /*00c0*/  ULDC UR4, c[0x0][0x10] ;  /* 0x0000040000047ab9 */ /* 0x000fe20000000800 */
[----:B--2---:R-:W-:-:S03]  /*00d0*/  LOP3.LUT R3, R7, 0x7f, RZ, 0xc0, !PT ;  /* 0x0000007f07037812 */ /* 0x004fc600078ec0ff */
[----:B------:R-:W2:Y:S01]  /*00e0*/  S2UR UR51, SR_CTAID.X ;  /* 0x00000000003379c3 */ /* 0x000ea20000002500 */
[----:B-1----:R-:W-:Y:S01]  /*00f0*/  VIADD R6, R12, 0xffffffff ;  /* 0xffffffff0c067836 */ /* 0x002fe20000000000 */
[C---:B------:R-:W-:Y:S02]  /*0100*/  ISETP.GE.U32.AND P0, PT, R3.reuse, 0x20, PT ;  /* 0x000000200300780c */ /* 0x040fe40003f06070 */
[C---:B------:R-:W-:Y:S02]  /*0110*/  ISETP.NE.U32.AND P2, PT, R3.reuse, RZ, PT ;  /* 0x000000ff0300720c */ /* 0x040fe40003f45070 */
[----:B------:R-:W-:Y:S02]  /*0120*/  LEA R2, R3, UR8, 0x2 ;  /* 0x0000000803027c11 */ /* 0x000fe4000f8e10ff */
[----:B------:R-:W1:Y:S07]  /*0130*/  LDC R8, c[0x0][0x228] ;  /* 0x00008a00ff087b82 */ /* 0x000e6e0000000800 */
[----:B------:R3:W-:Y:S01]  /*0140*/  @!P0 STS [R2], RZ ;  /* 0x000000ff02008388 */ /* 0x0007e20000000800 */
[----:B------:R-:W-:-:S03]  /*0150*/  NOP ;  /* 0x0000000000007918 */ /* 0x000fc60000000000 */
[----:B------:R3:W-:Y:S01]  /*0160*/  @!P2 STS [UR8+0x20], R6 ;  /* 0x00002006ff00a988 */ /* 0x0007e20008000808 */
[----:B----4-:R-:W-:-:S04]  /*0170*/  UIMAD UR4, UR5, UR4, UR50 ;  /* 0x00000004050472a4 */ /* 0x010fc8000f8e0232 */
[----:B--2---:R-:W-:-:S04]  /*0180*/  UIMAD UR4, UR4, UR6, UR51 ;  /* 0x00000006040472a4 */ /* 0x004fc8000f8e0233 */
[----:B------:R-:W-:Y:S01]  /*0190*/  UIMAD UR4, UR4, 0x180, URZ ;  /* 0x00000180040478a4 */ /* 0x000fe2000f8e023f */
[----:B-1----:R-:W-:-:S03]  /*01a0*/  VIADD R8, R8, 0xffffffff ;  /* 0xffffffff08087836 */ /* 0x002fc60000000000 */
[----:B------:R-:W-:-:S04]  /*01b0*/  UIADD3 UR16, UP0, UR4, UR48, URZ ;  /* 0x0000003004107290 */ /* 0x000fc8000ff1e03f */
[----:B------:R-:W-:Y:S01]  /*01c0*/  ULEA.HI.X.SX32 UR17, UR4, UR49, 0x1, UP0 ;  /* 0x0000003104117291 */ /* 0x000fe200080f0e3f */
[----:B---3--:R-:W-:Y:S11]  /*01d0*/  @P2 BRA `(.L_x_1) ;  /* 0x0000000000182947 */ /* 0x008ff60003800000 */
[----:B------:R-:W1:Y:S01]  /*01e0*/  LDS R0, [UR8+0x8] ;  /* 0x00000808ff007984 */ /* 0x000e620008000800 */
[----:B------:R-:W2:Y:S01]  /*01f0*/  LDC.64 R10, c[0x0][0x210] ;  /* 0x00008400ff0a7b82 */ /* 0x000ea20000000a00 */
[----:B------:R-:W-:Y:S02]  /*0200*/  IMAD.MOV.U32 R5, RZ, RZ, 0x70 ;  /* 0x00000070ff057424 */ /* 0x000fe400078e00ff */
[----:B--2---:R2:W-:Y:S03]  /*0210*/  STS.64 [UR8], R10 ;  /* 0x0000000aff007988 */ /* 0x0045e60008000a08 */
[----:B-1----:R-:W-:-:S05]  /*0220*/  LOP3.LUT R0, R0, 0x10, R5, 0xd8, !PT ;  /* 0x0000001000007812 */ /* 0x002fca00078ed805 */
[----:B------:R2:W-:Y:S02]  /*0230*/  STS [UR8+0x8], R0 ;  /* 0x00000800ff007988 */ /* 0x0005e40008000808 */
.L_x_1:
[----:B------:R-:W-:Y:S05]  /*0240*/  BSYNC B0 ;  /* 0x0000000000007941 */ /* 0x000fea0003800000 */
.L_x_0:
[----:B------:R-:W-:Y:S04]  /*0250*/  BSSY B0, `(.L_x_2) ;  /* 0x000000a000007945 */ /* 0x000fe80003800000 */
[----:B------:R-:W-:Y:S05]  /*0260*/  @P2 BRA `(.L_x_3) ;  /* 0x0000000000202947 */ /* 0x000fea0003800000 */
[----:B--2---:R-:W1:Y:S01]  /*0270*/  LDS R0, [UR8+0x34] ;  /* 0x00003408ff007984 */ /* 0x004e620008000800 */
[----:B------:R-:W-:Y:S02]  /*0280*/  IMAD.MOV.U32 R5, RZ, RZ, 0x7f000000 ;  /* 0x7f000000ff057424 */ /* 0x000fe400078e00ff */
[----:B------:R-:W-:Y:S01]  /*0290*/  @!P2 IMAD.MOV.U32 R4, RZ, RZ, 0x7f ;  /* 0x0000007fff04a424 */ /* 0x000fe200078e00ff */
[----:B------:R-:W2:Y:S02]  /*02a0*/  @!P2 LDS R9, [UR8+0x38] ;  /* 0x00003808ff09a984 */ /* 0x000ea40008000800 */
[----:B-1----:R-:W-:Y:S02]  /*02b0*/  LOP3.LUT R0, R0, 0xff000000, R5, 0xb8, !PT ;  /* 0xff00000000007812 */ /* 0x002fe400078eb805 */
[----:B--2---:R-:W-:-:S03]  /*02c0*/  @!P2 LOP3.LUT R4, R9, 0xff, R4, 0xb8, !PT ;  /* 0x000000ff0904a812 */ /* 0x004fc600078eb804 */
[----:B------:R1:W-:Y:S04]  /*02d0*/  STS [UR8+0x34], R0 ;  /* 0x00003400ff007988 */ /* 0x0003e80008000808 */
[----:B------:R1:W-:Y:S02]  /*02e0*/  @!P2 STS [UR8+0x38], R4 ;  /* 0x00003804ff00a988 */ /* 0x0003e40008000808 */
.L_x_3:
[----:B------:R-:W-:Y:S05]  /*02f0*/  BSYNC B0 ;  /* 0x0000000000007941 */ /* 0x000fea0003800000 */
.L_x_2:
[----:B------:R-:W-:Y:S04]  /*0300*/  BSSY B0, `(.L_x_4) ;  /* 0x000000a000007945 */ /* 0x000fe80003800000 */
[----:B------:R-:W-:Y:S05]  /*0310*/  @P2 BRA `(.L_x_5) ;  /* 0x0000000000202947 */ /* 0x000fea0003800000 */
[----:B-12---:R-:W1:Y:S01]  /*0320*/  LDS R0, [UR8+0x1c] ;  /* 0x00001c08ff007984 */ /* 0x006e620008000800 */
[----:B------:R-:W2:Y:S03]  /*0330*/  LDC.64 R10, c[0x0][0x238] ;  /* 0x00008e00ff0a7b82 */ /* 0x000ea60000000a00 */
[----:B------:R3:W-:Y:S01]  /*0340*/  STS [UR8+0x24], R8 ;  /* 0x00002408ff007988 */ /* 0x0007e20008000808 */
[--C-:B--2---:R-:W-:Y:S02]  /*0350*/  SHF.R.U32.HI R5, RZ, 0x4, R11.reuse ;  /* 0x00000004ff057819 */ /* 0x104fe4000001160b */
[----:B------:R-:W-:-:S05]  /*0360*/  SHF.R.U64 R4, R10, 0x4, R11 ;  /* 0x000000040a047819 */ /* 0x000fca000000120b */
[----:B------:R3:W-:Y:S01]  /*0370*/  STS [UR8+0xc], R4 ;  /* 0x00000c04ff007988 */ /* 0x0007e20008000808 */
[----:B-1----:R-:W-:-:S05]  /*0380*/  LOP3.LUT R0, R0, 0xf, R5, 0xb8, !PT ;  /* 0x0000000f00007812 */ /* 0x002fca00078eb805 */
[----:B------:R3:W-:Y:S02]  /*0390*/  STS [UR8+0x1c], R0 ;  /* 0x00001c00ff007988 */ /* 0x0007e40008000808 */
.L_x_5:
[----:B------:R-:W-:Y:S05]  /*03a0*/  BSYNC B0 ;  /* 0x0000000000007941 */ /* 0x000fea0003800000 */
.L_x_4:
[----:B------:R-:W-:Y:S04]  /*03b0*/  BSSY B1, `(.L_x_6) ;  /* 0x000001e000017945 */ /* 0x000fe80003800000 */
[----:B------:R-:W-:Y:S01]  /*03c0*/  BSSY B0, `(.L_x_7) ;  /* 0x0000019000007945 */ /* 0x000fe20003800000 */
[----:B-123--:R-:W-:-:S03]  /*03d0*/  IMAD.MOV.U32 R0, RZ, RZ, RZ ;  /* 0x000000ffff007224 */ /* 0x00efc600078e00ff */
[----:B------:R-:W-:Y:S05]  /*03e0*/  @P2 BRA `(.L_x_8) ;  /* 0x00000000001c2947 */ /* 0x000fea0003800000 */
[----:B------:R-:W1:Y:S02]  /*03f0*/  LDS R4, [UR8+0x34] ;  /* 0x00003408ff047984 */ /* 0x000e640008000800 */
[----:B-1----:R-:W-:-:S05]  /*0400*/  LOP3.LUT R4, R4, 0x7, RZ, 0xb8, !PT ;  /* 0x0000000704047812 */ /* 0x002fca00078eb8ff */
[----:B------:R1:W-:Y:S01]  /*0410*/  STS [UR8+0x34], R4 ;  /* 0x00003404ff007988 */ /* 0x0003e20008000808 */
[----:B------:R-:W-:Y:S05]  /*0420*/  @P2 BRA `(.L_x_9) ;  /* 0x00000000001c2947 */ /* 0x000fea0003800000 */
[----:B-1----:R-:W1:Y:S02]  /*0430*/  LDS R4, [UR8+0x34] ;  /* 0x00003408ff047984 */ /* 0x002e640008000800 */
[----:B-1----:R-:W-:-:S05]  /*0440*/  LOP3.LUT R4, R4, 0x38, RZ, 0xb8, !PT ;  /* 0x0000003804047812 */ /* 0x002fca00078eb8ff */
[----:B------:R1:W-:Y:S02]  /*0450*/  STS [UR8+0x34], R4 ;  /* 0x00003404ff007988 */ /* 0x0003e40008000808 */
.L_x_8:
[----:B------:R-:W-:Y:S05]  /*0460*/  @P2 BRA `(.L_x_10) ;  /* 0x00000000001c2947 */ /* 0x000fea0003800000 */
[----:B-1----:R-:W1:Y:S02]  /*0470*/  LDS R4, [UR8+0x8] ;  /* 0x00000808ff047984 */ /* 0x002e640008000800 */
[----:B-1----:R-:W-:-:S05]  /*0480*/  LOP3.LUT R4, R4, 0x780, RZ, 0xb8, !PT ;  /* 0x0000078004047812 */ /* 0x002fca00078eb8ff */
[----:B------:R2:W-:Y:S02]  /*0490*/  STS [UR8+0x8], R4 ;  /* 0x00000804ff007988 */ /* 0x0005e40008000808 */
.L_x_9:
[----:B------:R-:W-:Y:S05]  /*04a0*/  @P2 BRA `(.L_x_11) ;  /* 0x0000000000282947 */ /* 0x000fea0003800000 */
[----:B-12---:R-:W1:Y:S02]  /*04b0*/  LDS R4, [UR8+0x8] ;  /* 0x00000808ff047984 */ /* 0x006e640008000800 */
[----:B-1----:R-:W-:-:S05]  /*04c0*/  LOP3.LUT R4, R4, 0x1800, RZ, 0xb8, !PT ;  /* 0x0000180004047812 */ /* 0x002fca00078eb8ff */
[----:B------:R2:W-:Y:S02]  /*04d0*/  STS [UR8+0x8], R4 ;  /* 0x00000804ff007988 */ /* 0x0005e40008000808 */
.L_x_10:
[----:B------:R-:W-:Y:S05]  /*04e0*/  @P2 BREAK B0 ;  /* 0x0000000000002942 */ /* 0x000fea0003800000 */
[----:B------:R-:W-:Y:S05]  /*04f0*/  @P2 BRA `(.L_x_12) ;  /* 0x0000000000242947 */ /* 0x000fea0003800000 */
[----:B------:R-:W3:Y:S01]  /*0500*/  LDS R5, [UR8+0x8] ;  /* 0x00000808ff057984 */ /* 0x000ee20008000800 */
[----:B-12---:R-:W-:-:S05]  /*0510*/  IMAD.MOV.U32 R4, RZ, RZ, 0x6000 ;  /* 0x00006000ff047424 */ /* 0x006fca00078e00ff */
[----:B---3--:R-:W-:-:S04]  /*0520*/  LOP3.LUT R4, R5, 0x6000, R4, 0xd8, !PT ;  /* 0x0000600005047812 */ /* 0x008fc800078ed804 */
[----:B------:R-:W-:-:S05]  /*0530*/  LOP3.LUT R4, R4, 0x400000, RZ, 0xb8, !PT ;  /* 0x0040000004047812 */ /* 0x000fca00078eb8ff */
[----:B------:R3:W-:Y:S02]  /*0540*/  STS [UR8+0x8], R4 ;  /* 0x00000804ff007988 */ /* 0x0007e40008000808 */
.L_x_11:
[----:B------:R-:W-:Y:S05]  /*0550*/  BSYNC B0 ;  /* 0x0000000000007941 */ /* 0x000fea0003800000 */
.L_x_7:
[----:B-123--:R-:W1:Y:S02]  /*0560*/  @!P2 LDS R4, [UR8+0x8] ;  /* 0x00000808ff04a984 */ /* 0x00ee640008000800 */
[----:B-1----:R-:W-:-:S05]  /*0570*/  @!P2 LOP3.LUT R4, R4, 0x8000, RZ, 0xb8, !PT ;  /* 0x000080000404a812 */ /* 0x002fca00078eb8ff */
[----:B------:R3:W-:Y:S02]  /*0580*/  @!P2 STS [UR8+0x8], R4 ;  /* 0x00000804ff00a988 */ /* 0x0007e40008000808 */
.L_x_12:
[----:B------:R-:W-:Y:S05]  /*0590*/  BSYNC B1 ;  /* 0x0000000000017941 */ /* 0x000fea0003800000 */
.L_x_6:
[----:B------:R-:W-:Y:S05]  /*05a0*/  WARPSYNC.ALL ;  /* 0x0000000000007948 */ /* 0x000fea0003800000 */
[----:B------:R-:W-:Y:S05]  /*05b0*/  @P0 BRA `(.L_x_13) ;  /* 0x0000000000280947 */ /* 0x000fea0003800000 */
[----:B-123--:R-:W1:Y:S01]  /*05c0*/  S2R R4, SR_LANEID ;  /* 0x0000000000047919 */ /* 0x00ee620000000000 */
[----:B------:R-:W-:Y:S05]  /*05d0*/  WARPSYNC.ALL ;  /* 0x0000000000007948 */ /* 0x000fea0003800000 */
[----:B-1----:R-:W-:-:S05]  /*05e0*/  IMAD.SHL.U32 R9, R4, 0x4, RZ ;  /* 0x0000000404097824 */ /* 0x002fca00078e00ff */
[----:B------:R-:W1:Y:S01]  /*05f0*/  LDS R11, [R9+UR8] ;  /* 0x00000008090b7984 */ /* 0x000e620008000800 */
[----:B------:R-:W-:-:S05]  /*0600*/  IADD3 R4, P1, R9, UR16, RZ ;  /* 0x0000001009047c10 */ /* 0x000fca000ff3e0ff */
[----:B------:R-:W-:-:S05]  /*0610*/  IMAD.X R5, RZ, RZ, UR17, P1 ;  /* 0x00000011ff057e24 */ /* 0x000fca00088e06ff */
[----:B-1----:R4:W5:Y:S01]  /*0620*/  ATOMG.E.EXCH.STRONG.GPU PT, RZ, [R4], R11 ;  /* 0x0000000b04ff73a8 */ /* 0x00296200041ee100 */
[----:B------:R-:W-:-:S04]  /*0630*/  DEPBAR {5,4,3,2,1,0} ;  /* 0x0000003f0000791a */ /* 0x000fc80000000000 */
[----:B------:R4:W-:Y:S01]  /*0640*/  UTMACCTL.IV [UR16] ;  /* 0x00000000100079b9 */ /* 0x0009e20008000000 */
[----:B------:R-:W-:Y:S01]  /*0650*/  NOP ;  /* 0x0000000000007918 */ /* 0x000fe20000000000 */
.L_x_13:
[----:B------:R-:W-:Y:S05]  /*0660*/  @P0 BRA `(.L_x_14) ;  /* 0x00000000000c0947 */ /* 0x000fea0003800000 */
[----:B------:R0:W-:Y:S01]  /*0670*/  UTMACMDFLUSH ;  /* 0x00000000000079b7 */ /* 0x0001e20000000000 */
[----:B------:R-:W-:Y:S05]  /*0680*/  @P0 BRA `(.L_x_14) ;  /* 0x0000000000040947 */ /* 0x000fea0003800000 */
[----:B------:R-:W-:-:S04]  /*0690*/  DEPBAR.LE SB0, 0x0 ;  /* 0x000080000000791a */ /* 0x000fc80000000000 */
.L_x_14:
[----:B------:R-:W-:Y:S05]  /*06a0*/  WARPSYNC.ALL ;  /* 0x0000000000007948 */ /* 0x000fea0003800000 */
[----:B-----5:R-:W-:Y:S06]  /*06b0*/  BAR.SYNC.DEFER_BLOCKING 0x0 ;  /* 0x0000000000007b1d */ /* 0x020fec0000010000 */
[----:B------:R-:W-:Y:S02]  /*06c0*/  BSSY B1, `(.L_x_15) ;  /* 0x000000b000017945 */ /* 0x000fe40003800000 */
[----:B------:R-:W-:Y:S06]  /*06d0*/  BAR.SYNC.DEFER_BLOCKING 0x0 ;  /* 0x0000000000007b1d */ /* 0x000fec0000010000 */
[----:B------:R1:W-:Y:S01]  /*06e0*/  @!P0 STS [R2], RZ ;  /* 0x000000ff02008388 */ /* 0x0003e20000000800 */
[----:B------:R-:W-:Y:S01]  /*06f0*/  NOP ;  /* 0x0000000000007918 */ /* 0x000fe20000000000 */
[----:B------:R-:W-:Y:S05]  /*0700*/  @P2 BRA `(.L_x_16) ;  /* 0x0000000000182947 */ /* 0x000fea0003800000 */
[----:B-1234-:R-:W1:Y:S01]  /*0710*/  LDS R4, [UR8+0x8] ;  /* 0x00000808ff047984 */ /* 0x01ee620008000800 */
[----:B------:R-:W2:Y:S01]  /*0720*/  LDC.64 R10, c[0x0][0x218] ;  /* 0x00008600ff0a7b82 */ /* 0x000ea20000000a00 */
[----:B------:R-:W-:Y:S02]  /*0730*/  IMAD.MOV.U32 R5, RZ, RZ, 0x70 ;  /* 0x00000070ff057424 */ /* 0x000fe400078e00ff */
[----:B--2---:R2:W-:Y:S03]  /*0740*/  STS.64 [UR8], R10 ;  /* 0x0000000aff007988 */ /* 0x0045e60008000a08 */
[----:B-1----:R-:W-:-:S05]  /*0750*/  LOP3.LUT R4, R4, 0x10, R5, 0xd8, !PT ;  /* 0x0000001004047812 */ /* 0x002fca00078ed805 */
[----:B------:R2:W-:Y:S02]  /*0760*/  STS [UR8+0x8], R4 ;  /* 0x00000804ff007988 */ /* 0x0005e40008000808 */
.L_x_16:
[----:B----4-:R-:W-:Y:S05]  /*0770*/  BSYNC B1 ;  /* 0x0000000000017941 */ /* 0x010fea0003800000 */
.L_x_15:
[----:B------:R-:W-:Y:S04]  /*0780*/  BSSY B2, `(.L_x_17) ;  /* 0x000000f000027945 */ /* 0x000fe80003800000 */
[----:B------:R-:W-:Y:S04]  /*0790*/  BSSY B1, `(.L_x_18) ;  /* 0x000000c000017945 */ /* 0x000fe80003800000 */
[----:B------:R-:W-:Y:S05]  /*07a0*/  @P2 BRA `(.L_x_19) ;  /* 0x0000000000282947 */ /* 0x000fea0003800000 */
[----:B-123--:R-:W1:Y:S01]  /*07b0*/  LDS R4, [UR8+0x34] ;  /* 0x00003408ff047984 */ /* 0x00ee620008000800 */
[----:B------:R-:W-:Y:S01]  /*07c0*/  IMAD.MOV.U32 R5, RZ, RZ, 0x7f000000 ;  /* 0x7f000000ff057424 */ /* 0x000fe200078e00ff */
[----:B------:R-:W-:Y:S05]  /*07d0*/  @P2 BREAK B1 ;  /* 0x0000000000012942 */ /* 0x000fea0003800000 */
[----:B-1----:R-:W-:-:S05]  /*07e0*/  LOP3.LUT R4, R4, 0xff000000, R5, 0xb8, !PT ;  /* 0xff00000004047812 */ /* 0x002fca00078eb805 */
[----:B------:R1:W-:Y:S01]  /*07f0*/  STS [UR8+0x34], R4 ;  /* 0x00003404ff007988 */ /* 0x0003e20008000808 */
[----:B------:R-:W-:Y:S05]  /*0800*/  @P2 BRA `(.L_x_20) ;  /* 0x0000000000182947 */ /* 0x000fea0003800000 */
[----:B------:R-:W2:Y:S01]  /*0810*/  LDS R5, [UR8+0x38] ;  /* 0x00003808ff057984 */ /* 0x000ea20008000800 */
[----:B-1----:R-:W-:-:S05]  /*0820*/  IMAD.MOV.U32 R4, RZ, RZ, 0xff ;  /* 0x000000ffff047424 */ /* 0x002fca00078e00ff */
[----:B--2---:R-:W-:-:S05]  /*0830*/  LOP3.LUT R4, R5, 0xff, R4, 0xb8, !PT ;  /* 0x000000ff05047812 */ /* 0x004fca00078eb804 */
[----:B------:R4:W-:Y:S02]  /*0840*/  STS [UR8+0x38], R4 ;  /* 0x00003804ff007988 */ /* 0x0009e40008000808 */
.L_x_19:
[----:B------:R-:W-:Y:S05]  /*0850*/  BSYNC B1 ;  /* 0x0000000000017941 */ /* 0x000fea0003800000 */
.L_x_18:
[----:B------:R1:W-:Y:S02]  /*0860*/  @!P2 STS [UR8+0x20], R6 ;  /* 0x00002006ff00a988 */ /* 0x0003e40008000808 */
.L_x_20:
[----:B------:R-:W-:Y:S05]  /*0870*/  BSYNC B2 ;  /* 0x0000000000027941 */ /* 0x000fea0003800000 */
.L_x_17:
[----:B------:R-:W-:Y:S05]  /*0880*/  WARPSYNC.ALL ;  /* 0x0000000000007948 */ /* 0x000fea0003800000 */
[----:B-1----:R-:W1:Y:S01]  /*0890*/  LDC R6, c[0x0][0x22c] ;  /* 0x00008b00ff067b82 */ /* 0x002e620000000800 */
[----:B------:R-:W-:Y:S01]  /*08a0*/  BSSY B2, `(.L_x_21) ;  /* 0x000000b000027945 */ /* 0x000fe20003800000 */
[----:B-1----:R-:W-:-:S03]  /*08b0*/  VIADD R6, R6, 0xffffffff ;  /* 0xffffffff06067836 */ /* 0x002fc60000000000 */
[----:B------:R-:W-:Y:S05]  /*08c0*/  @P2 BRA `(.L_x_22) ;  /* 0x0000000000202947 */ /* 0x000fea0003800000 */
[----:B--234-:R-:W1:Y:S01]  /*08d0*/  LDS R4, [UR8+0x1c] ;  /* 0x00001c08ff047984 */ /* 0x01ce620008000800 */
[----:B------:R-:W2:Y:S03]  /*08e0*/  LDC.64 R10, c[0x0][0x240] ;  /* 0x00009000ff0a7b82 */ /* 0x000ea60000000a00 */
[----:B------:R3:W-:Y:S01]  /*08f0*/  STS [UR8+0x24], R6 ;  /* 0x00002406ff007988 */ /* 0x0007e20008000808 */
[--C-:B--2---:R-:W-:Y:S02]  /*0900*/  SHF.R.U32.HI R9, RZ, 0x4, R11.reuse ;  /* 0x00000004ff097819 */ /* 0x104fe4000001160b */
[----:B------:R-:W-:-:S05]  /*0910*/  SHF.R.U64 R5, R10, 0x4, R11 ;  /* 0x000000040a057819 */ /* 0x000fca000000120b */
[----:B------:R3:W-:Y:S01]  /*0920*/  STS [UR8+0xc], R5 ;  /* 0x00000c05ff007988 */ /* 0x0007e20008000808 */
[----:B-1----:R-:W-:-:S05]  /*0930*/  LOP3.LUT R4, R4, 0xf, R9, 0xb8, !PT ;  /* 0x0000000f04047812 */ /* 0x002fca00078eb809 */
[----:B------:R3:W-:Y:S02]  /*0940*/  STS [UR8+0x1c], R4 ;  /* 0x00001c04ff007988 */ /* 0x0007e40008000808 */
.L_x_22:
[----:B------:R-:W-:Y:S05]  /*0950*/  BSYNC B2 ;  /* 0x0000000000027941 */ /* 0x000fea0003800000 */
.L_x_21:
[----:B------:R-:W-:Y:S04]  /*0960*/  BSSY B3, `(.L_x_23) ;  /* 0x000001d000037945 */ /* 0x000fe80003800000 */
[----:B------:R-:W-:Y:S04]  /*0970*/  BSSY B2, `(.L_x_24) ;  /* 0x0000018000027945 */ /* 0x000fe80003800000 */
[----:B------:R-:W-:Y:S05]  /*0980*/  @P2 BRA `(.L_x_25) ;  /* 0x00000000001c2947 */ /* 0x000fea0003800000 */
[----:B--234-:R-:W1:Y:S02]  /*0990*/  LDS R4, [UR8+0x34] ;  /* 0x00003408ff047984 */ /* 0x01ce640008000800 */
[----:B-1----:R-:W-:-:S05]  /*09a0*/  LOP3.LUT R4, R4, 0x7, RZ, 0xb8, !PT ;  /* 0x0000000704047812 */ /* 0x002fca00078eb8ff */
[----:B------:R1:W-:Y:S01]  /*09b0*/  STS [UR8+0x34], R4 ;  /* 0x00003404ff007988 */ /* 0x0003e20008000808 */
[----:B------:R-:W-:Y:S05]  /*09c0*/  @P2 BRA `(.L_x_26) ;  /* 0x00000000001c2947 */ /* 0x000fea0003800000 */
[----:B-1----:R-:W1:Y:S02]  /*09d0*/  LDS R4, [UR8+0x34] ;  /* 0x00003408ff047984 */ /* 0x002e640008000800 */
[----:B-1----:R-:W-:-:S05]  /*09e0*/  LOP3.LUT R4, R4, 0x38, RZ, 0xb8, !PT ;  /* 0x0000003804047812 */ /* 0x002fca00078eb8ff */
[----:B------:R1:W-:Y:S02]  /*09f0*/  STS [UR8+0x34], R4 ;  /* 0x00003404ff007988 */ /* 0x0003e40008000808 */
.L_x_25:
[----:B------:R-:W-:Y:S05]  /*0a00*/  @P2 BRA `(.L_x_27) ;  /* 0x00000000001c2947 */ /* 0x000fea0003800000 */
[----:B-1234-:R-:W1:Y:S02]  /*0a10*/  LDS R4, [UR8+0x8] ;  /* 0x00000808ff047984 */ /* 0x01ee640008000800 */
[----:B-1----:R-:W-:-:S05]  /*0a20*/  LOP3.LUT R4, R4, 0x780, RZ, 0xb8, !PT ;  /* 0x0000078004047812 */ /* 0x002fca00078eb8ff */
[----:B------:R2:W-:Y:S02]  /*0a30*/  STS [UR8+0x8], R4 ;  /* 0x00000804ff007988 */ /* 0x0005e40008000808 */
.L_x_26:
[----:B------:R-:W-:Y:S05]  /*0a40*/  @P2 BRA `(.L_x_28) ;  /* 0x0000000000282947 */ /* 0x000fea0003800000 */
[----:B-12---:R-:W1:Y:S02]  /*0a50*/  LDS R4, [UR8+0x8] ;  /* 0x00000808ff047984 */ /* 0x006e640008000800 */
[----:B-1----:R-:W-:-:S05]  /*0a60*/  LOP3.LUT R4, R4, 0x1800, RZ, 0xb8, !PT ;  /* 0x0000180004047812 */ /* 0x002fca00078eb8ff */
[----:B------:R1:W-:Y:S02]  /*0a70*/  STS [UR8+0x8], R4 ;  /* 0x00000804ff007988 */ /* 0x0003e40008000808 */
.L_x_27:
[----:B------:R-:W-:Y:S05]  /*0a80*/  @P2 BREAK B2 ;  /* 0x0000000000022942 */ /* 0x000fea0003800000 */
[----:B------:R-:W-:Y:S05]  /*0a90*/  @P2 BRA `(.L_x_29) ;  /* 0x0000000000242947 */ /* 0x000fea0003800000 */
[----:B-1234-:R-:W1:Y:S01]  /*0aa0*/  LDS R4, [UR8+0x8] ;  /* 0x00000808ff047984 */ /* 0x01ee620008000800 */
[----:B------:R-:W-:-:S05]  /*0ab0*/  IMAD.MOV.U32 R5, RZ, RZ, 0x6000 ;  /* 0x00006000ff057424 */ /* 0x000fca00078e00ff */
[----:B-1----:R-:W-:-:S04]  /*0ac0*/  LOP3.LUT R4, R4, 0x6000, R5, 0xd8, !PT ;  /* 0x0000600004047812 */ /* 0x002fc800078ed805 */
[----:B------:R-:W-:-:S05]  /*0ad0*/  LOP3.LUT R4, R4, 0x400000, RZ, 0xb8, !PT ;  /* 0x0040000004047812 */ /* 0x000fca00078eb8ff */
[----:B------:R3:W-:Y:S02]  /*0ae0*/  STS [UR8+0x8], R4 ;  /* 0x00000804ff007988 */ /* 0x0007e40008000808 */
.L_x_28:
[----:B------:R-:W-:Y:S05]  /*0af0*/  BSYNC B2 ;  /* 0x0000000000027941 */ /* 0x000fea0003800000 */
.L_x_24:
[----:B-123--:R-:W1:Y:S02]  /*0b00*/  @!P2 LDS R4, [UR8+0x8] ;  /* 0x00000808ff04a984 */ /* 0x00ee640008000800 */
[----:B-1----:R-:W-:-:S05]  /*0b10*/  @!P2 LOP3.LUT R4, R4, 0x8000, RZ, 0xb8, !PT ;  /* 0x000080000404a812 */ /* 0x002fca00078eb8ff */
[----:B------:R1:W-:Y:S02]  /*0b20*/  @!P2 STS [UR8+0x8], R4 ;  /* 0x00000804ff00a988 */ /* 0x0003e40008000808 */
.L_x_29:
[----:B------:R-:W-:Y:S05]  /*0b30*/  BSYNC B3 ;  /* 0x0000000000037941 */ /* 0x000fea0003800000 */
.L_x_23:
[----:B------:R-:W-:Y:S05]  /*0b40*/  WARPSYNC.ALL ;  /* 0x0000000000007948 */ /* 0x000fea0003800000 */
[----:B------:R-:W-:-:S04]  /*0b50*/  UIADD3 UR19, UR4, 0x80, URZ ;  /* 0x0000008004137890 */ /* 0x000fc8000fffe03f */
[----:B------:R-:W-:-:S04]  /*0b60*/  UIADD3 UR18, UP0, UR19, UR48, URZ ;  /* 0x0000003013127290 */ /* 0x000fc8000ff1e03f */
[----:B------:R-:W-:Y:S01]  /*0b70*/  ULEA.HI.X.SX32 UR19, UR19, UR49, 0x1, UP0 ;  /* 0x0000003113137291 */ /* 0x000fe200080f0e3f */
[----:B------:R-:W-:Y:S11]  /*0b80*/  @P0 BRA `(.L_x_30) ;  /* 0x0000000000280947 */ /* 0x000ff60003800000 */
[----:B-1234-:R-:W1:Y:S01]  /*0b90*/  S2R R4, SR_LANEID ;  /* 0x0000000000047919 */ /* 0x01ee620000000000 */
        /* <DEDUP_REMOVED lines=9> */
.L_x_30:
[----:B------:R-:W-:Y:S05]  /*0c30*/  @P0 BRA `(.L_x_31) ;  /* 0x00000000000c0947 */ /* 0x000fea0003800000 */
[----:B------:R0:W-:Y:S01]  /*0c40*/  UTMACMDFLUSH ;  /* 0x00000000000079b7 */ /* 0x0001e20000000000 */
[----:B------:R-:W-:Y:S05]  /*0c50*/  @P0 BRA `(.L_x_31) ;  /* 0x0000000000040947 */ /* 0x000fea0003800000 */
[----:B------:R-:W-:-:S04]  /*0c60*/  DEPBAR.LE SB0, 0x0 ;  /* 0x000080000000791a */ /* 0x000fc80000000000 */
.L_x_31:
[----:B------:R-:W-:Y:S05]  /*0c70*/  WARPSYNC.ALL ;  /* 0x0000000000007948 */ /* 0x000fea0003800000 */
[----:B-----5:R-:W-:Y:S06]  /*0c80*/  BAR.SYNC.DEFER_BLOCKING 0x0 ;  /* 0x0000000000007b1d */ /* 0x020fec0000010000 */
[----:B------:R-:W-:Y:S02]  /*0c90*/  BSSY B3, `(.L_x_32) ;  /* 0x000000b000037945 */ /* 0x000fe40003800000 */
[----:B------:R-:W-:Y:S06]  /*0ca0*/  BAR.SYNC.DEFER_BLOCKING 0x0 ;  /* 0x0000000000007b1d */ /* 0x000fec0000010000 */
[----:B------:R1:W-:Y:S01]  /*0cb0*/  @!P0 STS [R2], RZ ;  /* 0x000000ff02008388 */ /* 0x0003e20000000800 */
[----:B------:R-:W-:Y:S01]  /*0cc0*/  NOP ;  /* 0x0000000000007918 */ /* 0x000fe20000000000 */
[----:B------:R-:W-:Y:S05]  /*0cd0*/  @P2 BRA `(.L_x_33) ;  /* 0x0000000000182947 */ /* 0x000fea0003800000 */
[----:B-1----:R-:W1:Y:S01]  /*0ce0*/  LDS R2, [UR8+0x8] ;  /* 0x00000808ff027984 */ /* 0x002e620008000800 */
[----:B--2---:R-:W2:Y:S01]  /*0cf0*/  LDC.64 R10, c[0x0][0x220] ;  /* 0x00008800ff0a7b82 */ /* 0x004ea20000000a00 */
[----:B---3--:R-:W-:Y:S02]  /*0d00*/  IMAD.MOV.U32 R5, RZ, RZ, 0x70 ;  /* 0x00000070ff057424 */ /* 0x008fe400078e00ff */
[----:B--2---:R2:W-:Y:S03]  /*0d10*/  STS.64 [UR8], R10 ;  /* 0x0000000aff007988 */ /* 0x0045e60008000a08 */
[----:B-1----:R-:W-:-:S05]  /*0d20*/  LOP3.LUT R2, R2, 0x10, R5, 0xd8, !PT ;  /* 0x0000001002027812 */ /* 0x002fca00078ed805 */
[----:B------:R2:W-:Y:S02]  /*0d30*/  STS [UR8+0x8], R2 ;  /* 0x00000802ff007988 */ /* 0x0005e40008000808 */
.L_x_33:
[----:B-1----:R-:W-:Y:S05]  /*0d40*/  BSYNC B3 ;  /* 0x0000000000037941 */ /* 0x002fea0003800000 */
.L_x_32:
[----:B------:R-:W-:Y:S04]  /*0d50*/  BSSY B3, `(.L_x_34) ;  /* 0x0000033000037945 */ /* 0x000fe80003800000 */
[----:B------:R-:W-:Y:S04]  /*0d60*/  BSSY B4, `(.L_x_35) ;  /* 0x000002e000047945 */ /* 0x000fe80003800000 */
[----:B------:R-:W-:Y:S05]  /*0d70*/  @P2 BRA `(.L_x_36) ;  /* 0x0000000000242947 */ /* 0x000fea0003800000 */
[----:B--2---:R-:W1:Y:S01]  /*0d80*/  LDS R2, [UR8+0x34] ;  /* 0x00003408ff027984 */ /* 0x004e620008000800 */
[----:B---3--:R-:W-:-:S05]  /*0d90*/  IMAD.MOV.U32 R5, RZ, RZ, 0x7f000000 ;  /* 0x7f000000ff057424 */ /* 0x008fca00078e00ff */
[----:B-1----:R-:W-:-:S05]  /*0da0*/  LOP3.LUT R2, R2, 0xff000000, R5, 0xb8, !PT ;  /* 0xff00000002027812 */ /* 0x002fca00078eb805 */
[----:B------:R1:W-:Y:S01]  /*0db0*/  STS [UR8+0x34], R2 ;  /* 0x00003402ff007988 */ /* 0x0003e20008000808 */
[----:B------:R-:W-:Y:S05]  /*0dc0*/  @P2 BRA `(.L_x_37) ;  /* 0x0000000000182947 */ /* 0x000fea0003800000 */
[----:B-1----:R-:W1:Y:S01]  /*0dd0*/  LDS R2, [UR8+0x38] ;  /* 0x00003808ff027984 */ /* 0x002e620008000800 */
[----:B------:R-:W-:-:S05]  /*0de0*/  IMAD.MOV.U32 R5, RZ, RZ, 0x7f ;  /* 0x0000007fff057424 */ /* 0x000fca00078e00ff */
[----:B-1----:R-:W-:-:S05]  /*0df0*/  LOP3.LUT R2, R2, 0xff, R5, 0xb8, !PT ;  /* 0x000000ff02027812 */ /* 0x002fca00078eb805 */
[----:B------:R1:W-:Y:S02]  /*0e00*/  STS [UR8+0x38], R2 ;  /* 0x00003802ff007988 */ /* 0x0003e40008000808 */
.L_x_36:
[----:B------:R-:W-:Y:S05]  /*0e10*/  @P2 BRA `(.L_x_38) ;  /* 0x00000000000c2947 */ /* 0x000fea0003800000 */
[----:B------:R1:W-:Y:S02]  /*0e20*/  STS [UR8+0x20], R6 ;  /* 0x00002006ff007988 */ /* 0x0003e40008000808 */
.L_x_37:
[----:B------:R-:W-:Y:S05]  /*0e30*/  @P2 BRA `(.L_x_39) ;  /* 0x0000000000242947 */ /* 0x000fea0003800000 */
[----:B------:R1:W-:Y:S02]  /*0e40*/  STS [UR8+0x24], R8 ;  /* 0x00002408ff007988 */ /* 0x0003e40008000808 */
.L_x_38:
[----:B------:R-:W-:Y:S05]  /*0e50*/  @P2 BRA `(.L_x_40) ;  /* 0x00000000002c2947 */ /* 0x000fea0003800000 */
[----:B-12---:R-:W1:Y:S01]  /*0e60*/  LDS R2, [UR8+0x1c] ;  /* 0x00001c08ff027984 */ /* 0x006e620008000800 */
[----:B------:R-:W3:Y:S02]  /*0e70*/  LDC.64 R8, c[0x0][0x248] ;  /* 0x00009200ff087b82 */ /* 0x000ee40000000a00 */
[--C-:B---3--:R-:W-:Y:S02]  /*0e80*/  SHF.R.U32.HI R5, RZ, 0x4, R9.reuse ;  /* 0x00000004ff057819 */ /* 0x108fe40000011609 */
[----:B----4-:R-:W-:-:S05]  /*0e90*/  SHF.R.U64 R4, R8, 0x4, R9 ;  /* 0x0000000408047819 */ /* 0x010fca0000001209 */
[----:B------:R2:W-:Y:S01]  /*0ea0*/  STS [UR8+0xc], R4 ;  /* 0x00000c04ff007988 */ /* 0x0005e20008000808 */
[----:B-1----:R-:W-:-:S05]  /*0eb0*/  LOP3.LUT R2, R2, 0xf, R5, 0xb8, !PT ;  /* 0x0000000f02027812 */ /* 0x002fca00078eb805 */
[----:B------:R2:W-:Y:S02]  /*0ec0*/  STS [UR8+0x1c], R2 ;  /* 0x00001c02ff007988 */ /* 0x0005e40008000808 */
.L_x_39:
[----:B------:R-:W-:Y:S05]  /*0ed0*/  @P2 BRA `(.L_x_41) ;  /* 0x00000000001c2947 */ /* 0x000fea0003800000 */
[----:B-12---:R-:W1:Y:S02]  /*0ee0*/  LDS R2, [UR8+0x34] ;  /* 0x00003408ff027984 */ /* 0x006e640008000800 */
[----:B-1----:R-:W-:-:S05]  /*0ef0*/  LOP3.LUT R2, R2, 0x7, RZ, 0xb8, !PT ;  /* 0x0000000702027812 */ /* 0x002fca00078eb8ff */
[----:B------:R1:W-:Y:S02]  /*0f00*/  STS [UR8+0x34], R2 ;  /* 0x00003402ff007988 */ /* 0x0003e40008000808 */
.L_x_40:
[----:B------:R-:W-:Y:S05]  /*0f10*/  @P2 BRA `(.L_x_42) ;  /* 0x00000000001c2947 */ /* 0x000fea0003800000 */
[----:B-12---:R-:W1:Y:S02]  /*0f20*/  LDS R2, [UR8+0x34] ;  /* 0x00003408ff027984 */ /* 0x006e640008000800 */
[----:B-1----:R-:W-:-:S05]  /*0f30*/  LOP3.LUT R2, R2, 0x38, RZ, 0xb8, !PT ;  /* 0x0000003802027812 */ /* 0x002fca00078eb8ff */
[----:B------:R1:W-:Y:S02]  /*0f40*/  STS [UR8+0x34], R2 ;  /* 0x00003402ff007988 */ /* 0x0003e40008000808 */
.L_x_41:
[----:B------:R-:W-:Y:S05]  /*0f50*/  @P2 BRA `(.L_x_43) ;  /* 0x00000000001c2947 */ /* 0x000fea0003800000 */
[----:B-12---:R-:W1:Y:S02]  /*0f60*/  LDS R2, [UR8+0x8] ;  /* 0x00000808ff027984 */ /* 0x006e640008000800 */
[----:B-1----:R-:W-:-:S05]  /*0f70*/  LOP3.LUT R2, R2, 0x780, RZ, 0xb8, !PT ;  /* 0x0000078002027812 */ /* 0x002fca00078eb8ff */
[----:B------:R1:W-:Y:S02]  /*0f80*/  STS [UR8+0x8], R2 ;  /* 0x00000802ff007988 */ /* 0x0003e40008000808 */
.L_x_42:
[----:B------:R-:W-:Y:S05]  /*0f90*/  @P2 BRA `(.L_x_44) ;  /* 0x0000000000282947 */ /* 0x000fea0003800000 */
[----:B-12---:R-:W1:Y:S02]  /*0fa0*/  LDS R2, [UR8+0x8] ;  /* 0x00000808ff027984 */ /* 0x006e640008000800 */
[----:B-1----:R-:W-:-:S05]  /*0fb0*/  LOP3.LUT R2, R2, 0x1800, RZ, 0xb8, !PT ;  /* 0x0000180002027812 */ /* 0x002fca00078eb8ff */
[----:B------:R1:W-:Y:S02]  /*0fc0*/  STS [UR8+0x8], R2 ;  /* 0x00000802ff007988 */ /* 0x0003e40008000808 */
.L_x_43:
[----:B------:R-:W-:Y:S05]  /*0fd0*/  @P2 BREAK B4 ;  /* 0x0000000000042942 */ /* 0x000fea0003800000 */
[----:B------:R-:W-:Y:S05]  /*0fe0*/  @P2 BRA `(.L_x_45) ;  /* 0x0000000000242947 */ /* 0x000fea0003800000 */
[----:B-12---:R-:W1:Y:S01]  /*0ff0*/  LDS R2, [UR8+0x8] ;  /* 0x00000808ff027984 */ /* 0x006e620008000800 */
[----:B---3--:R-:W-:-:S05]  /*1000*/  IMAD.MOV.U32 R5, RZ, RZ, 0x6000 ;  /* 0x00006000ff057424 */ /* 0x008fca00078e00ff */
[----:B-1----:R-:W-:-:S04]  /*1010*/  LOP3.LUT R2, R2, 0x6000, R5, 0xd8, !PT ;  /* 0x0000600002027812 */ /* 0x002fc800078ed805 */
[----:B------:R-:W-:-:S05]  /*1020*/  LOP3.LUT R2, R2, 0x400000, RZ, 0xb8, !PT ;  /* 0x0040000002027812 */ /* 0x000fca00078eb8ff */
[----:B------:R1:W-:Y:S02]  /*1030*/  STS [UR8+0x8], R2 ;  /* 0x00000802ff007988 */ /* 0x0003e40008000808 */
.L_x_44:
[----:B------:R-:W-:Y:S05]  /*1040*/  BSYNC B4 ;  /* 0x0000000000047941 */ /* 0x000fea0003800000 */
.L_x_35:
[----:B-12---:R-:W1:Y:S02]  /*1050*/  @!P2 LDS R2, [UR8+0x8] ;  /* 0x00000808ff02a984 */ /* 0x006e640008000800 */
[----:B-1----:R-:W-:-:S05]  /*1060*/  @!P2 LOP3.LUT R2, R2, 0x8000, RZ, 0xb8, !PT ;  /* 0x000080000202a812 */ /* 0x002fca00078eb8ff */
[----:B------:R1:W-:Y:S02]  /*1070*/  @!P2 STS [UR8+0x8], R2 ;  /* 0x00000802ff00a988 */ /* 0x0003e40008000808 */
.L_x_45:
[----:B------:R-:W-:Y:S05]  /*1080*/  BSYNC B3 ;  /* 0x0000000000037941 */ /* 0x000fea0003800000 */
.L_x_34:
[----:B------:R-:W-:Y:S05]  /*1090*/  WARPSYNC.ALL ;  /* 0x0000000000007948 */ /* 0x000fea0003800000 */
[----:B------:R1:W-:Y:S01]  /*10a0*/  STL [R1], RZ ;  /* 0x000000ff01007387 */ /* 0x0003e20000100800 */
[----:B------:R-:W-:Y:S01]  /*10b0*/  UIADD3 UR4, UR4, 0x100, URZ ;  /* 0x0000010004047890 */ /* 0x000fe2000fffe03f */
[----:B------:R-:W-:Y:S02]  /*10c0*/  ISETP.GE.AND P1, PT, R12, 0x1, PT ;  /* 0x000000010c00780c */ /* 0x000fe40003f26270 */
[----:B------:R-:W-:Y:S01]  /*10d0*/  CS2R R24, SRZ ;  /* 0x0000000000187805 */ /* 0x000fe2000001ff00 */
[----:B------:R1:W-:Y:S01]  /*10e0*/  STL [R1+0x4], RZ ;  /* 0x000004ff01007387 */ /* 0x0003e20000100800 */
[----:B------:R-:W-:Y:S01]  /*10f0*/  UIADD3 UR48, UP0, UR4, UR48, URZ ;  /* 0x0000003004307290 */ /* 0x000fe2000ff1e03f */
[----:B------:R-:W-:-:S02]  /*1100*/  CS2R R26, SRZ ;  /* 0x00000000001a7805 */ /* 0x000fc4000001ff00 */
[----:B------:R-:W-:Y:S01]  /*1110*/  CS2R R28, SRZ ;  /* 0x00000000001c7805 */ /* 0x000fe2000001ff00 */
[----:B------:R1:W-:Y:S01]  /*1120*/  STL [R1+0x8], RZ ;  /* 0x000008ff01007387 */ /* 0x0003e20000100800 */
[----:B------:R-:W-:Y:S01]  /*1130*/  ULEA.HI.X.SX32 UR49, UR4, UR49, 0x1, UP0 ;  /* 0x0000003104317291 */ /* 0x000fe200080f0e3f */
[----:B------:R-:W-:Y:S02]  /*1140*/  CS2R R30, SRZ ;  /* 0x00000000001e7805 */ /* 0x000fe4000001ff00 */
[----:B------:R-:W-:Y:S01]  /*1150*/  CS2R R32, SRZ ;  /* 0x0000000000207805 */ /* 0x000fe2000001ff00 */
[----:B------:R1:W-:Y:S01]  /*1160*/  STL [R1+0xc], RZ ;  /* 0x00000cff01007387 */ /* 0x0003e20000100800 */
[----:B------:R-:W-:Y:S02]  /*1170*/  CS2R R34, SRZ ;  /* 0x0000000000227805 */ /* 0x000fe4000001ff00 */
[----:B------:R-:W-:Y:S02]  /*1180*/  CS2R R36, SRZ ;  /* 0x0000000000247805 */ /* 0x000fe4000001ff00 */
[----:B------:R-:W-:Y:S01]  /*1190*/  CS2R R38, SRZ ;  /* 0x0000000000267805 */ /* 0x000fe2000001ff00 */
[----:B------:R1:W-:Y:S01]  /*11a0*/  STL [R1+0x10], RZ ;  /* 0x000010ff01007387 */ /* 0x0003e20000100800 */
[----:B------:R-:W-:-:S02]  /*11b0*/  CS2R R40, SRZ ;  /* 0x0000000000287805 */ /* 0x000fc4000001ff00 */
        /* <DEDUP_REMOVED lines=52> */
[----:B------:R-:W-:Y:S01]  /*1500*/  CS2R R120, SRZ ;  /* 0x0000000000787805 */ /* 0x000fe2000001ff00 */
[----:B------:R1:W-:Y:S04]  /*1510*/  STL [R1+0x48], RZ ;  /* 0x000048ff01007387 */ /* 0x0003e80000100800 */
        /* <DEDUP_REMOVED lines=108> */
[----:B------:R1:W-:Y:S01]  /*1be0*/  STL [R1+0x1fc], RZ ;  /* 0x0001fcff01007387 */ /* 0x0003e20000100800 */
[----:B------:R-:W-:Y:S05]  /*1bf0*/  @P0 BRA `(.L_x_46) ;  /* 0x0000000000280947 */ /* 0x000fea0003800000 */
[----:B-12---:R-:W1:Y:S01]  /*1c00*/  S2R R2, SR_LANEID ;  /* 0x0000000000027919 */ /* 0x006e620000000000 */
[----:B------:R-:W-:Y:S05]  /*1c10*/  WARPSYNC.ALL ;  /* 0x0000000000007948 */ /* 0x000fea0003800000 */
[----:B-1----:R-:W-:-:S05]  /*1c20*/  IMAD.SHL.U32 R2, R2, 0x4, RZ ;  /* 0x0000000402027824 */ /* 0x002fca00078e00ff */
[----:B------:R-:W1:Y:S01]  /*1c30*/  LDS R9, [R2+UR8] ;  /* 0x0000000802097984 */ /* 0x000e620008000800 */
[----:B---34-:R-:W-:-:S05]  /*1c40*/  IADD3 R4, P3, R2, UR48, RZ ;  /* 0x0000003002047c10 */ /* 0x018fca000ff7e0ff */
[----:B------:R-:W-:-:S05]  /*1c50*/  IMAD.X R5, RZ, RZ, UR49, P3 ;  /* 0x00000031ff057e24 */ /* 0x000fca00098e06ff */
[----:B-1----:R1:W5:Y:S01]  /*1c60*/  ATOMG.E.EXCH.STRONG.GPU PT, RZ, [R4], R9 ;  /* 0x0000000904ff73a8 */ /* 0x00236200041ee100 */
[----:B------:R-:W-:-:S04]  /*1c70*/  DEPBAR {5,4,3,2,1,0} ;  /* 0x0000003f0000791a */ /* 0x000fc80000000000 */
[----:B------:R1:W-:Y:S01]  /*1c80*/  UTMACCTL.IV [UR48] ;  /* 0x00000000300079b9 */ /* 0x0003e20008000000 */
[----:B------:R-:W-:Y:S01]  /*1c90*/  NOP ;  /* 0x0000000000007918 */ /* 0x000fe20000000000 */
.L_x_46:
[----:B------:R-:W-:Y:S05]  /*1ca0*/  @P0 BRA `(.L_x_47) ;  /* 0x00000000000c0947 */ /* 0x000fea0003800000 */
[----:B------:R0:W-:Y:S01]  /*1cb0*/  UTMACMDFLUSH ;  /* 0x00000000000079b7 */ /* 0x0001e20000000000 */
[----:B------:R-:W-:Y:S05]  /*1cc0*/  @P0 BRA `(.L_x_47) ;  /* 0x0000000000040947 */ /* 0x000fea0003800000 */
[----:B------:R-:W-:-:S04]  /*1cd0*/  DEPBAR.LE SB0, 0x0 ;  /* 0x000080000000791a */ /* 0x000fc80000000000 */
.L_x_47:
[----:B------:R-:W-:Y:S05]  /*1ce0*/  WARPSYNC.ALL ;  /* 0x0000000000007948 */ /* 0x000fea0003800000 */
[----:B-----5:R-:W-:Y:S01]  /*1cf0*/  BAR.SYNC.DEFER_BLOCKING 0x0 ;  /* 0x0000000000007b1d */ /* 0x020fe20000010000 */
[----:B------:R-:W-:Y:S01]  /*1d00*/  USHF.L.U32 UR11, UR50, 0x8, URZ ;  /* 0x00000008320b7899 */ /* 0x000fe2000800063f */
[----:B------:R-:W-:Y:S01]  /*1d10*/  CS2R R122, SRZ ;  /* 0x00000000007a7805 */ /* 0x000fe2000001ff00 */
[----:B------:R-:W-:Y:S01]  /*1d20*/  USHF.L.U32 UR23, UR51, 0x7, URZ ;  /* 0x0000000733177899 */ /* 0x000fe2000800063f */
[----:B------:R-:W-:Y:S02]  /*1d30*/  CS2R R124, SRZ ;  /* 0x00000000007c7805 */ /* 0x000fe4000001ff00 */
[----:B------:R-:W-:Y:S01]  /*1d40*/  CS2R R126, SRZ ;  /* 0x00000000007e7805 */ /* 0x000fe2000001ff00 */
[----:B------:R-:W-:Y:S01]  /*1d50*/  VOTEU.ALL UP0, P2 ;  /* 0x00000000003f7886 */ /* 0x000fe20001000000 */
[----:B------:R-:W-:Y:S01]  /*1d60*/  UMOV UR4, 0x1 ;  /* 0x0000000100047882 */ /* 0x000fe20000000000 */
[----:B------:R-:W-:-:S02]  /*1d70*/  CS2R R128, SRZ ;  /* 0x0000000000807805 */ /* 0x000fc4000001ff00 */
[----:B------:R-:W-:Y:S02]  /*1d80*/  CS2R R130, SRZ ;  /* 0x0000000000827805 */ /* 0x000fe4000001ff00 */
[----:B------:R-:W-:Y:S01]  /*1d90*/  CS2R R132, SRZ ;  /* 0x0000000000847805 */ /* 0x000fe2000001ff00 */
[----:B------:R-:W-:-:S04]  /*1da0*/  @!UP0 UIADD3 UR4, -UR4, 0x100000, URZ ;  /* 0x0010000004048890 */ /* 0x000fc8000fffe13f */
[----:B------:R-:W-:Y:S02]  /*1db0*/  @!UP0 USHF.L.U32 UR5, UR4, 0xb, URZ ;  /* 0x0000000b04058899 */ /* 0x000fe4000800063f */
[----:B------:R-:W-:Y:S01]  /*1dc0*/  @!UP0 USHF.L.U32 UR4, UR4, 0x1, URZ ;  /* 0x0000000104048899 */ /* 0x000fe2000800063f */
[----:B------:R-:W-:Y:S01]  /*1dd0*/  CS2R R134, SRZ ;  /* 0x0000000000867805 */ /* 0x000fe2000001ff00 */
[----:B------:R-:W-:Y:S01]  /*1de0*/  VOTEU.ALL UP0, P2 ;  /* 0x00000000003f7886 */ /* 0x000fe20001000000 */
[----:B------:R-:W-:Y:S02]  /*1df0*/  CS2R R136, SRZ ;  /* 0x0000000000887805 */ /* 0x000fe4000001ff00 */
[----:B------:R-:W-:Y:S02]  /*1e00*/  CS2R R138, SRZ ;  /* 0x00000000008a7805 */ /* 0x000fe4000001ff00 */
[----:B------:R-:W-:Y:S02]  /*1e10*/  CS2R R140, SRZ ;  /* 0x00000000008c7805 */ /* 0x000fe4000001ff00 */
[----:B------:R-:W-:-:S02]  /*1e20*/  CS2R R142, SRZ ;  /* 0x00000000008e7805 */ /* 0x000fc4000001ff00 */
[----:B------:R-:W-:Y:S02]  /*1e30*/  CS2R R144, SRZ ;  /* 0x0000000000907805 */ /* 0x000fe4000001ff00 */
[----:B------:R-:W-:Y:S02]  /*1e40*/  CS2R R146, SRZ ;  /* 0x0000000000927805 */ /* 0x000fe4000001ff00 */
[----:B------:R-:W-:Y:S02]  /*1e50*/  CS2R R148, SRZ ;  /* 0x0000000000947805 */ /* 0x000fe4000001ff00 */
[----:B------:R-:W-:Y:S01]  /*1e60*/  CS2R R150, SRZ ;  /* 0x0000000000967805 */ /* 0x000fe2000001ff00 */
[----:B------:R-:W2:Y:S02]  /*1e70*/  FENCE.VIEW.ASYNC.S ;  /* 0x00000000000073c6 */ /* 0x000ea40000000000 */
[----:B--2---:R2:W1:Y:S01]  /*1e80*/  @!UP0 SYNCS.EXCH.64 URZ, [UR8+0xc000], UR4 ;  /* 0x00c00004083f85b2 */ /* 0x0044620008000100 */
[----:B------:R-:W-:Y:S05]  /*1e90*/  @!P1 BRA `(.L_x_48) ;  /* 0x0000001800ec9947 */ /* 0x000fea0003800000 */
[----:B------:R1:W-:Y:S01]  /*1ea0*/  STL [R1], RZ ;  /* 0x000000ff01007387 */ /* 0x0003e20000100800 */
[----:B------:R-:W-:Y:S01]  /*1eb0*/  UIADD3 UR6, UR8, 0x8000, URZ ;  /* 0x0000800008067890 */ /* 0x000fe2000fffe03f */
[----:B------:R-:W-:Y:S01]  /*1ec0*/  CS2R R24, SRZ ;  /* 0x0000000000187805 */ /* 0x000fe2000001ff00 */
[----:B------:R-:W-:Y:S01]  /*1ed0*/  USHF.R.U32.HI UR14, URZ, 0x4, UR8 ;  /* 0x000000043f0e7899 */ /* 0x000fe20008011608 */
[----:B------:R1:W-:Y:S01]  /*1ee0*/  STL [R1+0x4], RZ ;  /* 0x000004ff01007387 */ /* 0x0003e20000100800 */
[----:B------:R-:W-:Y:S01]  /*1ef0*/  USHF.R.U32.HI UR6, URZ, 0x4, UR6 ;  /* 0x000000043f067899 */ /* 0x000fe20008011606 */
[----:B------:R-:W-:Y:S01]  /*1f00*/  CS2R R26, SRZ ;  /* 0x00000000001a7805 */ /* 0x000fe2000001ff00 */
[----:B------:R-:W-:Y:S01]  /*1f10*/  USGXT.U32 UR14, UR14, 0xe ;  /* 0x0000000e0e0e789a */ /* 0x000fe20008000000 */
[----:B------:R1:W-:Y:S01]  /*1f20*/  STL [R1+0x8], RZ ;  /* 0x000008ff01007387 */ /* 0x0003e20000100800 */
[----:B------:R-:W-:Y:S01]  /*1f30*/  USGXT.U32 UR12, UR6, 0xe ;  /* 0x0000000e060c789a */ /* 0x000fe20008000000 */
[----:B------:R-:W-:Y:S01]  /*1f40*/  CS2R R28, SRZ ;  /* 0x00000000001c7805 */ /* 0x000fe2000001ff00 */
[----:B------:R-:W-:Y:S01]  /*1f50*/  UIADD3 UR6, UP1, UR14, 0x2, URZ ;  /* 0x000000020e067890 */ /* 0x000fe2000ff3e03f */
[----:B------:R1:W-:Y:S01]  /*1f60*/  STL [R1+0xc], RZ ;  /* 0x00000cff01007387 */ /* 0x0003e20000100800 */
[----:B------:R-:W-:Y:S01]  /*1f70*/  UIADD3 UR9, UP0, UR12, 0x2, URZ ;  /* 0x000000020c097890 */ /* 0x000fe2000ff1e03f */
[----:B------:R-:W-:Y:S01]  /*1f80*/  CS2R R30, SRZ ;  /* 0x00000000001e7805 */ /* 0x000fe2000001ff00 */
[----:B--2---:R-:W-:Y:S01]  /*1f90*/  UMOV UR5, URZ ;  /* 0x0000003f00057c82 */ /* 0x004fe20008000000 */
[----:B------:R2:W-:Y:S01]  /*1fa0*/  STL [R1+0x10], RZ ;  /* 0x000010ff01007387 */ /* 0x0005e20000100800 */
[----:B------:R-:W-:Y:S01]  /*1fb0*/  UMOV UR4, URZ ;  /* 0x0000003f00047c82 */ /* 0x000fe20008000000 */
[----:B------:R-:W-:Y:S01]  /*1fc0*/  UIADD3.X UR7, UR5, 0x40000040, URZ, UP1, !UPT ;  /* 0x4000004005077890 */ /* 0x000fe20008ffe43f */
[----:B------:R-:W-:Y:S01]  /*1fd0*/  CS2R R32, SRZ ;  /* 0x0000000000207805 */ /* 0x000fe2000001ff00 */
[----:B------:R2:W-:Y:S01]  /*1fe0*/  STL [R1+0x14], RZ ;  /* 0x000014ff01007387 */ /* 0x0005e20000100800 */
[----:B------:R-:W-:Y:S01]  /*1ff0*/  UIADD3.X UR5, UR4, 0x40000040, URZ, UP0, !UPT ;  /* 0x4000004004057890 */ /* 0x000fe200087fe43f */
[----:B------:R-:W-:-:S02]  /*2000*/  CS2R R34, SRZ ;  /* 0x0000000000227805 */ /* 0x000fc4000001ff00 */
[----:B------:R-:W-:Y:S01]  /*2010*/  CS2R R36, SRZ ;  /* 0x0000000000247805 */ /* 0x000fe2000001ff00 */
[----:B------:R2:W-:Y:S01]  /*2020*/  STL [R1+0x18], RZ ;  /* 0x000018ff01007387 */ /* 0x0005e20000100800 */
[----:B------:R-:W-:Y:S02]  /*2030*/  CS2R R38, SRZ ;  /* 0x0000000000267805 */ /* 0x000fe4000001ff00 */
[----:B------:R-:W-:Y:S02]  /*2040*/  CS2R R40, SRZ ;  /* 0x0000000000287805 */ /* 0x000fe4000001ff00 */
[----:B------:R-:W-:Y:S01]  /*2050*/  CS2R R42, SRZ ;  /* 0x00000000002a7805 */ /* 0x000fe2000001ff00 */
[----:B------:R2:W-:Y:S01]  /*2060*/  STL [R1+0x1c], RZ ;  /* 0x00001cff01007387 */ /* 0x0005e20000100800 */
[----:B------:R-:W-:Y:S02]  /*2070*/  CS2R R44, SRZ ;  /* 0x00000000002c7805 */ /* 0x000fe4000001ff00 */
        /* <DEDUP_REMOVED lines=71> */
[----:B------:R-:W-:Y:S01]  /*24f0*/  UMOV UR4, UR9 ;  /* 0x0000000900047c82 */ /* 0x000fe20008000000 */
[----:B------:R-:W-:Y:S02]  /*2500*/  UIADD3.64 UR26, UR6, 0x2, URZ ;  /* 0x00000002061a7897 */ /* 0x000fe4000fffe03f */
[----:B------:R2:W-:Y:S01]  /*2510*/  STL [R1+0x68], RZ ;  /* 0x000068ff01007387 */ /* 0x0005e20000100800 */
[----:B------:R-:W-:-:S02]  /*2520*/  UIADD3.64 UR30, UR6, 0x4, URZ ;  /* 0x00000004061e7897 */ /* 0x000fc4000fffe03f */
[----:B------:R-:W-:Y:S01]  /*2530*/  UIADD3.64 UR24, UR4, 0x2, URZ ;  /* 0x0000000204187897 */ /* 0x000fe2000fffe03f */
[----:B------:R2:W-:Y:S01]  /*2540*/  STL [R1+0x6c], RZ ;  /* 0x00006cff01007387 */ /* 0x0005e20000100800 */
[----:B------:R-:W-:Y:S02]  /*2550*/  UIADD3.64 UR28, UR4, 0x4, URZ ;  /* 0x00000004041c7897 */ /* 0x000fe4000fffe03f */
[----:B------:R-:W-:Y:S01]  /*2560*/  UIADD3.64 UR32, UR4, 0x1fe, URZ ;  /* 0x000001fe04207897 */ /* 0x000fe2000fffe03f */
[----:B------:R2:W-:Y:S01]  /*2570*/  STL [R1+0x70], RZ ;  /* 0x000070ff01007387 */ /* 0x0005e20000100800 */
[----:B------:R-:W-:Y:S02]  /*2580*/  UIADD3.64 UR36, UR4, 0x200, URZ ;  /* 0x0000020004247897 */ /* 0x000fe4000fffe03f */
[----:B------:R-:W-:Y:S01]  /*2590*/  UIADD3.64 UR40, UR4, 0x202, URZ ;  /* 0x0000020204287897 */ /* 0x000fe2000fffe03f */
[----:B------:R2:W-:Y:S01]  /*25a0*/  STL [R1+0x74], RZ ;  /* 0x000074ff01007387 */ /* 0x0005e20000100800 */
[----:B------:R-:W-:Y:S01]  /*25b0*/  UIADD3.64 UR44, UR4, 0x204, URZ ;  /* 0x00000204042c7897 */ /* 0x000fe2000fffe03f */
[----:B------:R-:W-:-:S02]  /*25c0*/  UMOV UR22, URZ ;  /* 0x0000003f00167c82 */ /* 0x000fc40008000000 */
[----:B------:R2:W-:Y:S01]  /*25d0*/  STL [R1+0x78], RZ ;  /* 0x000078ff01007387 */ /* 0x0005e20000100800 */
[----:B------:R-:W-:-:S03]  /*25e0*/  UMOV UR15, 0x40000040 ;  /* 0x40000040000f7882 */ /* 0x000fc60000000000 */
        /* <DEDUP_REMOVED lines=96> */
[----:B-1----:R2:W-:Y:S02]  /*2bf0*/  STL [R1+0x1fc], RZ ;  /* 0x0001fcff01007387 */ /* 0x0025e40000100800 */
.L_x_50:
[----:B------:R-:W-:Y:S01]  /*2c00*/  BAR.SYNC.DEFER_BLOCKING 0x0 ;  /* 0x0000000000007b1d */ /* 0x000fe20000010000 */
[----:B------:R-:W-:Y:S01]  /*2c10*/  ELECT P0, URZ, PT ;  /* 0x00000000003f782f */ /* 0x000fe20003800000 */
[----:B------:R-:W-:Y:S01]  /*2c20*/  @!P2 IMAD.MOV.U32 R2, RZ, RZ, 0xc000 ;  /* 0x0000c000ff02a424 */ /* 0x000fe200078e00ff */
[----:B------:R-:W-:Y:S02]  /*2c30*/  ELECT P1, URZ, PT ;  /* 0x00000000003f782f */ /* 0x000fe40003820000 */
[C---:B------:R-:W-:Y:S01]  /*2c40*/  ISETP.LT.U32.AND P0, PT, R3.reuse, 0x20, P0 ;  /* 0x000000200300780c */ /* 0x040fe20000701070 */
[----:B------:R-:W-:Y:S01]  /*2c50*/  UMOV UR10, UR22 ;  /* 0x00000016000a7c82 */ /* 0x000fe20008000000 */
[----:B------:R-:W-:-:S11]  /*2c60*/  ISETP.LT.U32.AND P1, PT, R3, 0x20, P1 ;  /* 0x000000200300780c */ /* 0x000fd60000f21070 */
[----:B------:R-:W-:Y:S01]  /*2c70*/  VOTEU.ANY UP0, P0 ;  /* 0x00000000003f7886 */ /* 0x000fe20000000100 */
[----:B------:R-:W-:Y:S01]  /*2c80*/  VOTEU.ANY UP2, P0 ;  /* 0x00000000003f7886 */ /* 0x000fe20000040100 */
[----:B------:R-:W-:Y:S01]  /*2c90*/  VOTEU.ANY UP1, P1 ;  /* 0x00000000003f7886 */ /* 0x000fe20000820100 */
[----:B------:R-:W-:Y:S02]  /*2ca0*/  VOTEU.ANY UP3, P1 ;  /* 0x00000000003f7886 */ /* 0x000fe40000860100 */
[----:B------:R-:W-:Y:S02]  /*2cb0*/  @UP0 UIADD3 UR20, UR8, 0x8000, URZ ;  /* 0x0000800008140890 */ /* 0x000fe4000fffe03f */
[----:B------:R1:W-:Y:S01]  /*2cc0*/  @!P2 SYNCS.ARRIVE.TRANS64 RZ, [UR8+0xc000], R2 ;  /* 0x00c00002ffffa9a7 */ /* 0x0003e20008000008 */
[----:B------:R-:W-:Y:S01]  /*2cd0*/  @UP0 UIADD3 UR21, UR8, 0xc000, URZ ;  /* 0x0000c00008150890 */ /* 0x000fe2000fffe03f */
[----:B------:R-:W-:Y:S01]  /*2ce0*/  @UP0 UMOV UR34, UR16 ;  /* 0x0000001000220c82 */ /* 0x000fe20008000000 */
[----:B------:R-:W-:Y:S01]  /*2cf0*/  @UP0 UMOV UR35, UR17 ;  /* 0x0000001100230c82 */ /* 0x000fe20008000000 */
[----:B------:R-:W-:Y:S01]  /*2d00*/  BAR.SYNC.DEFER_BLOCKING 0x0 ;  /* 0x0000000000007b1d */ /* 0x000fe20000010000 */
[----:B------:R-:W-:Y:S01]  /*2d10*/  @UP1 UIADD3 UR9, UR8, 0xc000, URZ ;  /* 0x0000c00008091890 */ /* 0x000fe2000fffe03f */
[----:B-1----:R-:W-:-:S04]  /*2d20*/  SHF.L.U32 R2, R0, 0x1f, RZ ;  /* 0x0000001f00027819 */ /* 0x002fc800000006ff */
[----:B------:R-:W-:Y:S01]  /*2d30*/  @UP1 UMOV UR38, UR18 ;  /* 0x0000001200261c82 */ /* 0x000fe20008000000 */
[----:B------:R-:W-:Y:S01]  /*2d40*/  @UP1 UMOV UR39, UR19 ;  /* 0x0000001300271c82 */ /* 0x000fe20008000000 */
[----:B------:R1:W-:Y:S01]  /*2d50*/  @UP2 UTMALDG.2D [UR20], [UR34] ;  /* 0x00000014220025b4 */ /* 0x0003e20008008000 */
[----:B------:R5:W-:Y:S06]  /*2d60*/  MEMBAR.ALL.CTA ;  /* 0x0000000000007992 */ /* 0x000bec0000008000 */
[----:B-----5:R-:W5:Y:S02]  /*2d70*/  FENCE.VIEW.ASYNC.S ;  /* 0x00000000000073c6 */ /* 0x020f640000000000 */
[----:B-----5:R-:W-:Y:S06]  /*2d80*/  BAR.SYNC.DEFER_BLOCKING 0x0 ;  /* 0x0000000000007b1d */ /* 0x020fec0000010000 */
[----:B------:R1:W-:Y:S02]  /*2d90*/  @UP3 UTMALDG.2D [UR8], [UR38] ;  /* 0x00000008260035b4 */ /* 0x0003e40008008000 */
[----:B------:R-:W-:Y:S06]  /*2da0*/  BAR.SYNC.DEFER_BLOCKING 0x0 ;  /* 0x0000000000007b1d */ /* 0x000fec0000010000 */
[----:B------:R-:W5:Y:S02]  /*2db0*/  SYNCS.PHASECHK.TRANS64.TRYWAIT P0, [UR8+0xc000], R2 ;  /* 0x00c00002ff0075a7 */ /* 0x000f640008000148 */
[----:B-1---5:R-:W-:Y:S05]  /*2dc0*/  @!P0 BRA `(.L_x_49) ;  /* 0x0000002400dc8947 */ /* 0x022fea0003800000 */
.L_x_51:
[----:B------:R-:W-:Y:S01]  /*2dd0*/  STL.64 [R1+0x268], R150 ;  /* 0x0002689601007387 */ /* 0x000fe20000100a00 */
[----:B------:R-:W-:Y:S01]  /*2de0*/  UMOV UR13, 0x40000040 ;  /* 0x40000040000d7882 */ /* 0x000fe20000000000 */
[----:B------:R-:W-:Y:S01]  /*2df0*/  UMOV UR34, UR14 ;  /* 0x0000000e00227c82 */ /* 0x000fe20008000000 */
[----:B------:R-:W-:Y:S01]  /*2e00*/  UMOV UR35, UR15 ;  /* 0x0000000f00237c82 */ /* 0x000fe20008000000 */
[----:B------:R-:W-:Y:S01]  /*2e10*/  STL.64 [R1+0x260], R148 ;  /* 0x0002609401007387 */ /* 0x000fe20000100a00 */
[----:B------:R-:W-:Y:S01]  /*2e20*/  UMOV UR38, UR6 ;  /* 0x0000000600267c82 */ /* 0x000fe20008000000 */
[----:B------:R-:W-:Y:S01]  /*2e30*/  UMOV UR39, UR7 ;  /* 0x0000000700277c82 */ /* 0x000fe20008000000 */
[----:B------:R-:W-:Y:S01]  /*2e40*/  UMOV UR42, UR26 ;  /* 0x0000001a002a7c82 */ /* 0x000fe20008000000 */
[----:B------:R-:W-:Y:S01]  /*2e50*/  STL.64 [R1+0x258], R146 ;  /* 0x0002589201007387 */ /* 0x000fe20000100a00 */
[----:B------:R-:W-:Y:S01]  /*2e60*/  UMOV UR43, UR27 ;  /* 0x0000001b002b7c82 */ /* 0x000fe20008000000 */
[----:B------:R-:W-:Y:S01]  /*2e70*/  UMOV UR46, UR30 ;  /* 0x0000001e002e7c82 */ /* 0x000fe20008000000 */
[----:B------:R-:W-:Y:S01]  /*2e80*/  UMOV UR47, UR31 ;  /* 0x0000001f002f7c82 */ /* 0x000fe20008000000 */
[----:B------:R-:W-:Y:S01]  /*2e90*/  STL.64 [R1+0x250], R144 ;  /* 0x0002509001007387 */ /* 0x000fe20000100a00 */
[----:B------:R-:W1:Y:S03]  /*2ea0*/  LDC R2, c[0x0][0x230] ;  /* 0x00008c00ff027b82 */ /* 0x000e660000000800 */
[----:B------:R-:W-:Y:S04]  /*2eb0*/  STL.64 [R1+0x248], R142 ;  /* 0x0002488e01007387 */ /* 0x000fe80000100a00 */
        /* <DEDUP_REMOVED lines=8> */
[----:B------:R5:W-:Y:S04]  /*2f40*/  STL.64 [R1+0x200], R124 ;  /* 0x0002007c01007387 */ /* 0x000be80000100a00 */
[----:B-----5:R-:W5:Y:S04]  /*2f50*/  LDL.LU.64 R124, [R1] ;  /* 0x00000000017c7983 */ /* 0x020f680000300a00 */
[----:B------:R-:W5:Y:S04]  /*2f60*/  LDL.LU.64 R126, [R1+0x8] ;  /* 0x00000800017e7983 */ /* 0x000f680000300a00 */
        /* <DEDUP_REMOVED lines=61> */
[----:B------:R-:W5:Y:S02]  /*3340*/  LDL.LU.64 R250, [R1+0x1f8] ;  /* 0x0001f80001fa7983 */ /* 0x000f640000300a00 */
[----:B-----5:R-:W-:-:S06]  /*3350*/  WARPGROUP.ARRIVE ;  /* 0x00000000000079c5 */ /* 0x020fcc0000000000 */
[----:B------:R-:W-:Y:S03]  /*3360*/  QGMMA.64x256x32.F32.E4M3.E4M3 R124, gdesc[UR12], R124, gsb0 ;  /* 0x03e000000c7c79f3 */ /* 0x000fe6000800087c */
[----:B------:R-:W-:Y:S02]  /*3370*/  WARPGROUP.DEPBAR.LE gsb0, 0x0 ;  /* 0x00008000000079c5 */ /* 0x000fe40000010000 */
[----:B------:R-:W-:-:S15]  /*3380*/  WARPGROUP.ARRIVE ;  /* 0x00000000000079c5 */ /* 0x000fde0000000000 */
[----:B------:R-:W-:-:S08]  /*3390*/  NOP ;  /* 0x0000000000007918 */ /* 0x000fd00000000000 */
        /* <DEDUP_REMOVED lines=10> */
[----:B------:R-:W-:Y:S04]  /*3440*/  STL.64 [R1], R124 ;  /* 0x0000007c01007387 */ /* 0x000fe80000100a00 */
        /* <DEDUP_REMOVED lines=63> */
[----:B-----5:R-:W5:Y:S04]  /*3840*/  LDL.LU.64 R150, [R1+0x268] ;  /* 0x0002680001967983 */ /* 0x020f680000300a00 */
        /* <DEDUP_REMOVED lines=12> */
[----:B------:R-:W5:Y:S01]  /*3910*/  LDL.LU.64 R124, [R1+0x200] ;  /* 0x00020000017c7983 */ /* 0x000f620000300a00 */
[----:B------:R-:W-:Y:S01]  /*3920*/  UIADD3 UR22, UR22, 0x80, URZ ;  /* 0x0000008016167890 */ /* 0x000fe2000fffe03f */
[----:B------:R-:W-:-:S05]  /*3930*/  LOP3.LUT R0, R0, 0x1, RZ, 0x3c, !PT ;  /* 0x0000000100007812 */ /* 0x000fca00078e3cff */
[----:B-1----:R-:W-:Y:S01]  /*3940*/  ISETP.LE.AND P0, PT, R2, UR22, PT ;  /* 0x0000001602007c0c */ /* 0x002fe2000bf03270 */
        /* <DEDUP_REMOVED lines=15> */
[----:B------:R-:W-:Y:S05]  /*3a40*/  @!P0 BRA `(.L_x_50) ;  /* 0xfffffff0006c8947 */ /* 0x000fea000383ffff */
.L_x_48:
[----:B------:R5:W-:Y:S04]  /*3a50*/  STL [R1+0x20c], R148 ;  /* 0x00020c9401007387 */ /* 0x000be80000100800 */
[----:B-1-3--:R-:W3:Y:S01]  /*3a60*/  LDL.LU R5, [R1+0x4] ;  /* 0x0000040001057983 */ /* 0x00aee20000300800 */
[----:B------:R-:W-:Y:S06]  /*3a70*/  BAR.SYNC.DEFER_BLOCKING 0x0 ;  /* 0x0000000000007b1d */ /* 0x000fec0000010000 */
[----:B-----5:R-:W3:Y:S04]  /*3a80*/  LDL.LU R148, [R1] ;  /* 0x0000000001947983 */ /* 0x020ee80000300800 */
[----:B------:R1:W-:Y:S04]  /*3a90*/  STL [R1+0x208], R149 ;  /* 0x0002089501007387 */ /* 0x0003e80000100800 */
[----:B-1----:R-:W5:Y:S01]  /*3aa0*/  LDL.LU R149, [R1+0x8] ;  /* 0x0000080001957983 */ /* 0x002f620000300800 */
[----:B------:R-:W-:-:S02]  /*3ab0*/  F2FP.SATFINITE.E4M3.F32.PACK_AB_MERGE_C R24, R25, R24, RZ ;  /* 0x000000181918723e */ /* 0x000fc400048070ff */
[----:B------:R-:W-:Y:S01]  /*3ac0*/  F2FP.SATFINITE.E4M3.F32.PACK_AB_MERGE_C R26, R27, R26, RZ ;  /* 0x0000001a1b1a723e */ /* 0x000fe200048070ff */
[----:B------:R-:W5:Y:S01]  /*3ad0*/  LDL.LU R2, [R1+0xc] ;  /* 0x00000c0001027983 */ /* 0x000f620000300800 */
[----:B------:R-:W-:Y:S02]  /*3ae0*/  ELECT P0, URZ, PT ;  /* 0x00000000003f782f */ /* 0x000fe40003800000 */
[----:B------:R-:W-:Y:S01]  /*3af0*/  F2FP.SATFINITE.E4M3.F32.PACK_AB_MERGE_C R28, R29, R28, RZ ;  /* 0x0000001c1d1c723e */ /* 0x000fe200048070ff */
[----:B------:R-:W1:Y:S01]  /*3b00*/  @!P2 SYNCS.CCTL.IV [UR8+0xc000] ;  /* 0x00c00000ff00a9b1 */ /* 0x000e620008000008 */
[----:B------:R4:W-:Y:S04]  /*3b10*/  STL [R1+0x204], R150 ;  /* 0x0002049601007387 */ /* 0x0009e80000100800 */
[----:B----4-:R-:W4:Y:S04]  /*3b20*/  LDL.LU R150, [R1+0x10] ;  /* 0x0000100001967983 */ /* 0x010f280000300800 */
[----:B------:R-:W4:Y:S04]  /*3b30*/  LDL.LU R0, [R1+0x14] ;  /* 0x0000140001007983 */ /* 0x000f280000300800 */
[----:B------:R2:W-:Y:S04]  /*3b40*/  STL [R1+0x200], R151 ;  /* 0x0002009701007387 */ /* 0x0005e80000100800 */
[----:B--2---:R-:W2:Y:S04]  /*3b50*/  LDL.LU R151, [R1+0x18] ;  /* 0x0000180001977983 */ /* 0x004ea80000300800 */
[----:B------:R-:W2:Y:S04]  /*3b60*/  LDL.LU R4, [R1+0x1c] ;  /* 0x00001c0001047983 */ /* 0x000ea80000300800 */
        /* <DEDUP_REMOVED lines=117> */
[----:B------:R-:W2:Y:S01]  /*42c0*/  LDL.LU R193, [R1+0x1f4] ;  /* 0x0001f40001c17983 */ /* 0x000ea20000300800 */
[----:B---3--:R-:W-:-:S03]  /*42d0*/  F2FP.SATFINITE.E4M3.F32.PACK_AB_MERGE_C R5, R5, R148, RZ ;  /* 0x000000940505723e */ /* 0x008fc600048070ff */
[----:B------:R-:W3:Y:S01]  /*42e0*/  LDL.LU R195, [R1+0x1f8] ;  /* 0x0001f80001c37983 */ /* 0x000ee20000300800 */
[----:B-----5:R-:W-:-:S03]  /*42f0*/  F2FP.SATFINITE.E4M3.F32.PACK_AB_MERGE_C R2, R2, R149, RZ ;  /* 0x000000950202723e */ /* 0x020fc600048070ff */
[----:B------:R-:W3:Y:S01]  /*4300*/  LDL.LU R194, [R1+0x1fc] ;  /* 0x0001fc0001c27983 */ /* 0x000ee20000300800 */
[----:B----4-:R-:W-:-:S03]  /*4310*/  F2FP.SATFINITE.E4M3.F32.PACK_AB_MERGE_C R0, R0, R150, RZ ;  /* 0x000000960000723e */ /* 0x010fc600048070ff */
[----:B------:R-:W4:Y:S01]  /*4320*/  LDL.LU R148, [R1+0x20c] ;  /* 0x00020c0001947983 */ /* 0x000f220000300800 */
[----:B--2---:R-:W-:-:S03]  /*4330*/  F2FP.SATFINITE.E4M3.F32.PACK_AB_MERGE_C R4, R4, R151, RZ ;  /* 0x000000970404723e */ /* 0x004fc600048070ff */
[----:B------:R-:W4:Y:S04]  /*4340*/  LDL.LU R149, [R1+0x208] ;  /* 0x0002080001957983 */ /* 0x000f280000300800 */
[----:B------:R-:W2:Y:S04]  /*4350*/  LDL.LU R150, [R1+0x204] ;  /* 0x0002040001967983 */ /* 0x000ea80000300800 */
[----:B------:R-:W2:Y:S01]  /*4360*/  LDL.LU R151, [R1+0x200] ;  /* 0x0002000001977983 */ /* 0x000ea20000300800 */
[----:B------:R-:W-:Y:S01]  /*4370*/  F2FP.SATFINITE.E4M3.F32.PACK_AB_MERGE_C R6, R6, R7, RZ ;  /* 0x000000070606723e */ /* 0x000fe200048070ff */
[----:B------:R-:W-:Y:S01]  /*4380*/  UMOV UR14, UR23 ;  /* 0x00000017000e7c82 */ /* 0x000fe20008000000 */
[----:B------:R-:W-:Y:S01]  /*4390*/  F2FP.SATFINITE.E4M3.F32.PACK_AB_MERGE_C R8, R8, R3, RZ ;  /* 0x000000030808723e */ /* 0x000fe200048070ff */
[----:B------:R-:W5:Y:S01]  /*43a0*/  S2R R7, SR_TID.X ;  /* 0x0000000000077919 */ /* 0x000f620000002100 */
[----:B------:R-:W-:-:S02]  /*43b0*/  F2FP.SATFINITE.E4M3.F32.PACK_AB_MERGE_C R30, R31, R30, RZ ;  /* 0x0000001e1f1e723e */ /* 0x000fc400048070ff */
[----:B------:R-:W-:Y:S02]  /*43c0*/  F2FP.SATFINITE.E4M3.F32.PACK_AB_MERGE_C R88, R89, R88, RZ ;  /* 0x000000585958723e */ /* 0x000fe400048070ff */
[----:B------:R-:W-:Y:S02]  /*43d0*/  F2FP.SATFINITE.E4M3.F32.PACK_AB_MERGE_C R90, R91, R90, RZ ;  /* 0x0000005a5b5a723e */ /* 0x000fe400048070ff */
[----:B------:R-:W-:Y:S02]  /*43e0*/  F2FP.SATFINITE.E4M3.F32.PACK_AB_MERGE_C R92, R93, R92, RZ ;  /* 0x0000005c5d5c723e */ /* 0x000fe400048070ff */
[----:B------:R-:W-:Y:S02]  /*43f0*/  F2FP.SATFINITE.E4M3.F32.PACK_AB_MERGE_C R94, R95, R94, RZ ;  /* 0x0000005e5f5e723e */ /* 0x000fe400048070ff */
[----:B------:R-:W-:Y:S02]  /*4400*/  F2FP.SATFINITE.E4M3.F32.PACK_AB_MERGE_C R9, R9, R252, RZ ;  /* 0x000000fc0909723e */ /* 0x000fe400048070ff */
        /* <DEDUP_REMOVED lines=9> */
[----:B------:R-:W-:Y:S01]  /*44a0*/  F2FP.SATFINITE.E4M3.F32.PACK_AB_MERGE_C R11, R11, R250, RZ ;  /* 0x000000fa0b0b723e */ /* 0x000fe200048070ff */
[C---:B-----5:R-:W-:Y:S01]  /*44b0*/  IMAD.SHL.U32 R25, R7.reuse, 0x40, RZ ;  /* 0x0000004007197824 */ /* 0x060fe200078e00ff */
[C---:B------:R-:W-:Y:S01]  /*44c0*/  LOP3.LUT R3, R7.reuse, 0x7f, RZ, 0xc0, !PT ;  /* 0x0000007f07037812 */ /* 0x040fe200078ec0ff */
[----:B------:R-:W-:Y:S01]  /*44d0*/  IMAD.SHL.U32 R27, R7, 0x2, RZ ;  /* 0x00000002071b7824 */ /* 0x000fe200078e00ff */
[----:B------:R-:W-:Y:S02]  /*44e0*/  F2FP.SATFINITE.E4M3.F32.PACK_AB_MERGE_C R163, R163, R226, RZ ;  /* 0x000000e2a3a3723e */ /* 0x000fe400048070ff */
[----:B------:R-:W-:-:S02]  /*44f0*/  LOP3.LUT R25, R25, 0x1800, RZ, 0xc0, !PT ;  /* 0x0000180019197812 */ /* 0x000fc400078ec0ff */
[----:B------:R-:W-:Y:S02]  /*4500*/  LOP3.LUT R27, R27, 0x6, RZ, 0xc0, !PT ;  /* 0x000000061b1b7812 */ /* 0x000fe400078ec0ff */
[----:B------:R-:W-:Y:S02]  /*4510*/  F2FP.SATFINITE.E4M3.F32.PACK_AB_MERGE_C R164, R164, R225, RZ ;  /* 0x000000e1a4a4723e */ /* 0x000fe400048070ff */
[----:B------:R-:W-:Y:S02]  /*4520*/  ISETP.LT.U32.AND P0, PT, R3, 0x40, P0 ;  /* 0x000000400300780c */ /* 0x000fe40000701070 */
[----:B------:R-:W-:Y:S02]  /*4530*/  F2FP.SATFINITE.E4M3.F32.PACK_AB_MERGE_C R12, R12, R249, RZ ;  /* 0x000000f90c0c723e */ /* 0x000fe400048070ff */
[----:B------:R-:W-:Y:S02]  /*4540*/  F2FP.SATFINITE.E4M3.F32.PACK_AB_MERGE_C R13, R13, R248, RZ ;  /* 0x000000f80d0d723e */ /* 0x000fe400048070ff */
[----:B------:R-:W-:-:S02]  /*4550*/  F2FP.SATFINITE.E4M3.F32.PACK_AB_MERGE_C R165, R165, R224, RZ ;  /* 0x000000e0a5a5723e */ /* 0x000fc400048070ff */
[----:B------:R-:W-:Y:S02]  /*4560*/  F2FP.SATFINITE.E4M3.F32.PACK_AB_MERGE_C R14, R14, R247, RZ ;  /* 0x000000f70e0e723e */ /* 0x000fe400048070ff */
[----:B------:R-:W-:Y:S02]  /*4570*/  F2FP.SATFINITE.E4M3.F32.PACK_AB_MERGE_C R40, R41, R40, RZ ;  /* 0x000000282928723e */ /* 0x000fe400048070ff */
[----:B------:R-:W-:Y:S01]  /*4580*/  F2FP.SATFINITE.E4M3.F32.PACK_AB_MERGE_C R42, R43, R42, RZ ;  /* 0x0000002a2b2a723e */ /* 0x000fe200048070ff */
[----:B------:R-:W-:Y:S01]  /*4590*/  VOTEU.ANY UP0, P0 ;  /* 0x00000000003f7886 */ /* 0x000fe20000000100 */
[----:B------:R-:W-:Y:S01]  /*45a0*/  F2FP.SATFINITE.E4M3.F32.PACK_AB_MERGE_C R166, R166, R223, RZ ;  /* 0x000000dfa6a6723e */ /* 0x000fe200048070ff */
[----:B------:R-:W-:Y:S01]  /*45b0*/  VOTEU.ANY UP1, P0 ;  /* 0x00000000003f7886 */ /* 0x000fe20000020100 */
[----:B------:R-:W-:Y:S02]  /*45c0*/  F2FP.SATFINITE.E4M3.F32.PACK_AB_MERGE_C R44, R45, R44, RZ ;  /* 0x0000002c2d2c723e */ /* 0x000fe400048070ff */
[----:B------:R-:W-:Y:S01]  /*45d0*/  F2FP.SATFINITE.E4M3.F32.PACK_AB_MERGE_C R46, R47, R46, RZ ;  /* 0x0000002e2f2e723e */ /* 0x000fe200048070ff */
[----:B------:R-:W-:Y:S01]  /*45e0*/  @UP0 UMOV UR5, UR49 ;  /* 0x0000003100050c82 */ /* 0x000fe20008000000 */
        /* <DEDUP_REMOVED lines=89> */
[----:B------:R-:W-:Y:S02]  /*4b80*/  LOP3.LUT R196, R7, 0x1c, RZ, 0xc0, !PT ;  /* 0x0000001c07c47812 */ /* 0x000fe400078ec0ff */
[----:B------:R-:W-:-:S03]  /*4b90*/  SHF.R.U32.HI R7, RZ, 0x5, R7 ;  /* 0x00000005ff077819 */ /* 0x000fc60000011607 */
[----:B------:R-:W-:Y:S01]  /*4ba0*/  IMAD R25, R196, 0x20, R25 ;  /* 0x00000020c4197824 */ /* 0x000fe200078e0219 */
[----:B---3--:R-:W-:Y:S01]  /*4bb0*/  F2FP.SATFINITE.E4M3.F32.PACK_AB_MERGE_C R194, R194, R195, RZ ;  /* 0x000000c3c2c2723e */ /* 0x008fe200048070ff */
[----:B------:R-:W-:Y:S01]  /*4bc0*/  IMAD R196, R196, 0x4, R27 ;  /* 0x00000004c4c47824 */ /* 0x000fe200078e021b */
[----:B------:R-:W-:-:S03]  /*4bd0*/  R2UR UR4, R7 ;  /* 0x00000000070472ca */ /* 0x000fc600000e0000 */
[----:B------:R-:W-:Y:S01]  /*4be0*/  IMAD.IADD R25, R25, 0x1, R196 ;  /* 0x0000000119197824 */ /* 0x000fe200078e02c4 */
[----:B----4-:R-:W-:-:S04]  /*4bf0*/  F2FP.SATFINITE.E4M3.F32.PACK_AB_MERGE_C R148, R149, R148, RZ ;  /* 0x000000949594723e */ /* 0x010fc800048070ff */
[----:B-1----:R1:W-:Y:S01]  /*4c00*/  STS.U16 [R25+UR8], R5 ;  /* 0x0000000519007988 */ /* 0x0023e20008000408 */
[----:B------:R-:W-:-:S03]  /*4c10*/  LOP3.LUT R3, R25, 0x10, RZ, 0x3c, !PT ;  /* 0x0000001019037812 */ /* 0x000fc600078e3cff */
[----:B------:R-:W-:Y:S01]  /*4c20*/  STS.U16 [R25+UR8+0x400], R2 ;  /* 0x0004000219007988 */ /* 0x000fe20008000408 */
[----:B------:R-:W-:Y:S01]  /*4c30*/  ULOP3.LUT UR4, UR4, 0x1, URZ, 0xc0, !UPT ;  /* 0x0000000104047892 */ /* 0x000fe2000f8ec03f */
[----:B--2---:R-:W-:Y:S02]  /*4c40*/  F2FP.SATFINITE.E4M3.F32.PACK_AB_MERGE_C R150, R151, R150, RZ ;  /* 0x000000969796723e */ /* 0x004fe400048070ff */
[----:B------:R-:W-:Y:S01]  /*4c50*/  STS.U16 [R25+UR8+0x8], R0 ;  /* 0x0000080019007988 */ /* 0x000fe20008000408 */
[----:B------:R-:W-:Y:S01]  /*4c60*/  ULEA UR13, UR4, UR11, 0x7 ;  /* 0x0000000b040d7291 */ /* 0x000fe2000f8e383f */
[----:B-1----:R-:W-:Y:S01]  /*4c70*/  LOP3.LUT R5, R25, 0x20, RZ, 0x3c, !PT ;  /* 0x0000002019057812 */ /* 0x002fe200078e3cff */
[----:B------:R-:W-:Y:S02]  /*4c80*/  ULEA UR12, UR4, UR8, 0xe ;  /* 0x00000008040c7291 */ /* 0x000fe4000f8e703f */
[----:B------:R-:W-:Y:S01]  /*4c90*/  STS.U16 [R25+UR8+0x408], R4 ;  /* 0x0004080419007988 */ /* 0x000fe20008000408 */
[----:B------:R-:W-:-:S03]  /*4ca0*/  @UP0 UMOV UR4, UR48 ;  /* 0x0000003000040c82 */ /* 0x000fc60008000000 */
[----:B------:R-:W-:Y:S04]  /*4cb0*/  STS.U16 [R25+UR8+0x4000], R163 ;  /* 0x004000a319007988 */ /* 0x000fe80008000408 */
        /* <DEDUP_REMOVED lines=11> */
[----:B------:R-:W-:Y:S04]  /*4d70*/  STS.U16 [R3+UR8], R6 ;  /* 0x0000000603007988 */ /* 0x000fe80008000408 */
        /* <DEDUP_REMOVED lines=14> */
[----:B------:R1:W-:Y:S04]  /*4e60*/  STS.U16 [R3+UR8+0x6408], R102 ;  /* 0x0064086603007988 */ /* 0x0003e80008000408 */
[----:B------:R-:W-:Y:S04]  /*4e70*/  STS.U16 [R5+UR8], R11 ;  /* 0x0000000b05007988 */ /* 0x000fe80008000408 */
[----:B------:R-:W-:Y:S01]  /*4e80*/  STS.U16 [R5+UR8+0x400], R12 ;  /* 0x0004000c05007988 */ /* 0x000fe20008000408 */
[----:B-1----:R-:W-:-:S03]  /*4e90*/  LOP3.LUT R3, R25, 0x30, RZ, 0x3c, !PT ;  /* 0x0000003019037812 */ /* 0x002fc600078e3cff */
        /* <DEDUP_REMOVED lines=50> */
[----:B-1----:R-:W-:-:S02]  /*51c0*/  LOP3.LUT R5, R25, 0x60, RZ, 0x3c, !PT ;  /* 0x0000006019057812 */ /* 0x002fc400078e3cff */
[----:B------:R-:W-:Y:S01]  /*51d0*/  LOP3.LUT R25, R25, 0x70, RZ, 0x3c, !PT ;  /* 0x0000007019197812 */ /* 0x000fe200078e3cff */
        /* <DEDUP_REMOVED lines=45> */
[----:B------:R-:W-:Y:S01]  /*54b0*/  STS.U16 [R25+UR8+0x6408], R150 ;  /* 0x0064089619007988 */ /* 0x000fe20008000408 */
[----:B------:R1:W-:Y:S06]  /*54c0*/  MEMBAR.ALL.CTA ;  /* 0x0000000000007992 */ /* 0x0003ec0000008000 */
[----:B-1----:R-:W1:Y:S02]  /*54d0*/  FENCE.VIEW.ASYNC.S ;  /* 0x00000000000073c6 */ /* 0x002e640000000000 */
[----:B-1----:R-:W-:Y:S06]  /*54e0*/  BAR.SYNC.DEFER_BLOCKING 0x0 ;  /* 0x0000000000007b1d */ /* 0x002fec0000010000 */
[----:B------:R1:W-:Y:S01]  /*54f0*/  @UP1 UTMASTG.2D [UR12], [UR4] ;  /* 0x0000000c040013b5 */ /* 0x0003e20008008000 */
[----:B------:R0:W-:Y:S01]  /*5500*/  UTMACMDFLUSH ;  /* 0x00000000000079b7 */ /* 0x0001e20000000000 */
[----:B------:R-:W-:-:S04]  /*5510*/  DEPBAR.LE SB0, 0x0 ;  /* 0x000080000000791a */ /* 0x000fc80000000000 */
[----:B------:R-:W-:Y:S06]  /*5520*/  BAR.SYNC.DEFER_BLOCKING 0x0 ;  /* 0x0000000000007b1d */ /* 0x000fec0000010000 */
[----:B-1----:R-:W-:Y:S05]  /*5530*/  EXIT ;  /* 0x000000000000794d */ /* 0x002fea0003800000 */
.L_x_49:
[----:B------:R-:W1:Y:S02]  /*5540*/  SYNCS.PHASECHK.TRANS64.TRYWAIT P0, [UR8+0xc000], R2 ;  /* 0x00c00002ff0075a7 */ /* 0x000e640008000148 */
[----:B-1----:R-:W-:Y:S05]  /*5550*/  @!P0 BRA `(.L_x_49) ;  /* 0xfffffffc00f88947 */ /* 0x002fea000383ffff */
[----:B------:R-:W-:Y:S05]  /*5560*/  BRA `(.L_x_51) ;  /* 0xffffffd800187947 */ /* 0x000fea000383ffff */
.L_x_52:
[----:B------:R-:W-:-:S00]  /*5570*/  BRA `(.L_x_52) ;  /* 0xfffffffc00fc7947 */ /* 0x000fc0000383ffff */
[----:B------:R-:W-:-:S00]  /*5580*/  NOP ;  /* 0x0000000000007918 */ /* 0x000fc00000000000 */
[----:B------:R-:W-:-:S00]  /*5590*/  NOP ;  /* 0x0000000000007918 */ /* 0x000fc00000000000 */
[----:B------:R-:W-:-:S00]  /*55a0*/  NOP ;  /* 0x0000000000007918 */ /* 0x000fc00000000000 */
[----:B------:R-:W-:-:S00]  /*55b0*/  NOP ;  /* 0x0000000000007918 */ /* 0x000fc00000000000 */
[----:B------:R-:W-:-:S00]  /*55c0*/  NOP ;  /* 0x0000000000007918 */ /* 0x000fc00000000000 */
[----:B------:R-:W-:-:S00]  /*55d0*/  NOP ;  /* 0x0000000000007918 */ /* 0x000fc00000000000 */
[----:B------:R-:W-:-:S00]  /*55e0*/  NOP ;  /* 0x0000000000007918 */ /* 0x000fc00000000000 */
[----:B------:R-:W-:-:S00]  /*55f0*/  NOP ;  /* 0x0000000000007918 */ /* 0x000fc00000000000 */
.L_x_53:


//--------------------- .nv.shared.gluon_wgmma    --------------------------
	.section	.nv.shared.gluon_wgmma,"aw",@nobits
	.sectionflags	@""
	.align	16
	.zero		1024


//--------------------- .nv.shared.reserved.0     --------------------------
	.section	.nv.shared.reserved.0,"aw",@nobits
	.weak		__nv_reservedSMEM_offset_0_alias
	.size		__nv_reservedSMEM_offset_0_alias, 0, 0
	.other		__nv_reservedSMEM_offset_0_alias,@"STO_CUDA_RESERVED_SHARED STV_DEFAULT"
__nv_reservedSMEM_offset_0_alias:
	.zero		0


//--------------------- .nv.constant0.gluon_wgmma --------------------------
	.section	.nv.constant0.gluon_wgmma,"a",@progbits
	.sectionflags	@""
	.align	4
.nv.constant0.gluon_wgmma:
	.zero		608


//--------------------- SYMBOLS --------------------------

	.type		.nv.reservedSmem.offset0,@object
	.size		.nv.reservedSmem.offset0,0x4
